// auto-generated by cutlass_sweep.gemm — config: {"arch": "sm_100", "cluster_m": 1, "cluster_n": 1, "dtype": "bf16", "dtype_b": "bf16", "layout": "nt", "stages": 0, "tile_k": 128, "tile_m": 128, "tile_n": 64}
#include "cutlass/cutlass.h"
#include "cutlass/gemm/collective/collective_builder.hpp"
#include "cutlass/gemm/device/gemm_universal_adapter.h"
#include "cutlass/gemm/kernel/gemm_universal.hpp"
#include "cutlass/epilogue/collective/collective_builder.hpp"

using ElemA = cutlass::bfloat16_t;
using ElemB = cutlass::bfloat16_t;
using ElemCD = cutlass::bfloat16_t;
using Acc  = float;
using TileShape    = cute::Shape<cute::_128, cute::_64, cute::_128>;
using ClusterShape = cute::Shape<cute::_1, cute::_1, cute::_1>;

using CollectiveEpilogue = typename cutlass::epilogue::collective::CollectiveBuilder<
    cutlass::arch::Sm100, cutlass::arch::OpClassTensorOp,
    TileShape, ClusterShape,
    cutlass::epilogue::collective::EpilogueTileAuto,
    Acc, Acc,
    ElemCD, cutlass::layout::RowMajor, 128 / cutlass::sizeof_bits<ElemCD>::value,
    ElemCD, cutlass::layout::RowMajor, 128 / cutlass::sizeof_bits<ElemCD>::value,
    cutlass::epilogue::collective::EpilogueScheduleAuto
  >::CollectiveOp;

using CollectiveMainloop = typename cutlass::gemm::collective::CollectiveBuilder<
    cutlass::arch::Sm100, cutlass::arch::OpClassTensorOp,
    ElemA, cutlass::layout::RowMajor, 128 / cutlass::sizeof_bits<ElemA>::value,
    ElemB, cutlass::layout::ColumnMajor, 128 / cutlass::sizeof_bits<ElemB>::value,
    Acc,
    TileShape, ClusterShape,
    cutlass::gemm::collective::StageCountAutoCarveout<static_cast<int>(sizeof(typename CollectiveEpilogue::SharedStorage))>,
    cutlass::gemm::collective::KernelScheduleAuto
  >::CollectiveOp;

using GemmKernel = cutlass::gemm::kernel::GemmUniversal<
    cute::Shape<int,int,int,int>,
    CollectiveMainloop,
    CollectiveEpilogue
>;
using Gemm = cutlass::gemm::device::GemmUniversalAdapter<GemmKernel>;

// Force the device kernel symbol into the cubin without needing a host main.
auto* _anchor = &cutlass::device_kernel<GemmKernel>;


// ===== COMPILED SASS (sm_100a) =====

	.target	sm_100a

	.elftype	@"ET_EXEC"


//--------------------- .note.nv.tkinfo           --------------------------
	.section	.note.nv.tkinfo,"",@"SHT_NOTE"
	.sectionflags	@"SHF_NOTE_NV_TKINFO"
	.tkinfo
        /*0018*/ 	.word	0x00000002
        /*0030*/ 	.string	""
        /*0030*/ 	.string	"ptxas"
        /*0030*/ 	.string	"Cuda compilation tools, release 13.0, V13.0.88"
        /*0030*/ 	.string	"Build cuda_13.0.r13.0/compiler.36424714_0"
        /*0030*/ 	.string	"-arch sm_100a -m 64 "



//--------------------- .note.nv.cuinfo           --------------------------
	.section	.note.nv.cuinfo,"",@"SHT_NOTE"
	.sectionflags	@"SHF_NOTE_NV_CUINFO"
        /*0018*/ 	.short	0x0002
        /*001a*/ 	.short	0x0064
        /*001c*/ 	.short	0x0082
	.zero		2


//--------------------- .nv.info                  --------------------------
	.section	.nv.info,"",@"SHT_CUDA_INFO"
	.align	4


	//----- nvinfo : EIATTR_REGCOUNT
	.align		4
        /*0000*/ 	.byte	0x04, 0x2f
        /*0002*/ 	.short	(.L_19 - .L_18)
	.align		4
.L_18:
        /*0004*/ 	.word	index@(_ZN7cutlass13device_kernelINS_4gemm6kernel13GemmUniversalIN4cute5tupleIJiiiiEEENS1_10collective13CollectiveMmaINS1_35MainloopSm100TmaUmmaWarpSpecializedILi4ELi2ELi4ENS5_IJNS4_1CILi1EEESB_SB_EEEEENS5_IJNSA_ILi128EEENSA_ILi64EEESE_EEENS_10bfloat16_tENS5_IJlSB_lEEESH_SI_NS4_8TiledMMAINS4_8MMA_AtomIJNS4_20SM100_MMA_F16BF16_SSISH_SH_fLi128ELi64ELNS4_4UMMA5MajorE0ELSN_0ELNSM_7ScaleInE0ELSO_0EEEEEENS4_6LayoutISC_NS5_IJNSA_ILi0EEESS_SS_EEEEENS5_IJNS4_10UnderscoreESV_SV_EEEEENS4_13SM90_TMA_LOADENS4_14ComposedLayoutINS4_7SwizzleILi3ELi4ELi3EEENS4_18smem_ptr_flag_bitsILi16EEENSR_INS5_IJNSA_ILi8EEESF_EEENS5_IJSF_SB_EEEEEEEvNS4_8identityESY_S18_vS19_EENS_8epilogue10collective18CollectiveEpilogueINS1B_23Sm100TmaWarpSpecializedILi3ELi2ELi32ELb1ELb0EEEJSG_NS5_IJNSR_ISE_SB_EENSR_INSA_ILi32EEESB_EEEEESH_SI_SH_SI_NS1B_6fusion15FusionCallbacksIS1F_NS1K_17LinearCombinationISH_fSH_fLNS_15FloatRoundStyleE2EEESG_S1J_JEEENS4_5SM1004TMEM4LOAD26SM100_TMEM_LOAD_32dp32b32xESY_NSZ_INS10_ILi2ELi4ELi3EEES13_NSR_INS5_IJS14_S1H_EEENS5_IJS1H_SB_EEEEEEENS4_39AutoVectorizingCopyWithAssumedAlignmentILi128EEENS4_14SM90_TMA_STOREES1Y_S20_S20_EEEvvEEEEvNT_6ParamsE)
        /*0008*/ 	.word	0x0000006f


	//----- nvinfo : EIATTR_FRAME_SIZE
	.align		4
.L_19:
        /*000c*/ 	.byte	0x04, 0x11
        /*000e*/ 	.short	(.L_21 - .L_20)
	.align		4
.L_20:
        /*0010*/ 	.word	index@($__internal_2_$__cuda_sm10x_tcgen05_guardrail_trap_unallocated_columns_being_dealloced)
        /*0014*/ 	.word	0x00000000


	//----- nvinfo : EIATTR_FRAME_SIZE
	.align		4
.L_21:
        /*0018*/ 	.byte	0x04, 0x11
        /*001a*/ 	.short	(.L_23 - .L_22)
	.align		4
.L_22:
        /*001c*/ 	.word	index@($__internal_1_$__cuda_sm10x_tcgen05_guardrail_trap_phase_invalid_during_alloc)
        /*0020*/ 	.word	0x00000000


	//----- nvinfo : EIATTR_FRAME_SIZE
	.align		4
.L_23:
        /*0024*/ 	.byte	0x04, 0x11
        /*0026*/ 	.short	(.L_25 - .L_24)
	.align		4
.L_24:
        /*0028*/ 	.word	index@($__internal_0_$__cuda_sm10x_tcgen05_guardrail_trap_col_being_dealloced_not_returned_by_alloc)
        /*002c*/ 	.word	0x00000000


	//----- nvinfo : EIATTR_FRAME_SIZE
	.align		4
.L_25:
        /*0030*/ 	.byte	0x04, 0x11
        /*0032*/ 	.short	(.L_27 - .L_26)
	.align		4
.L_26:
        /*0034*/ 	.word	index@(_ZN7cutlass13device_kernelINS_4gemm6kernel13GemmUniversalIN4cute5tupleIJiiiiEEENS1_10collective13CollectiveMmaINS1_35MainloopSm100TmaUmmaWarpSpecializedILi4ELi2ELi4ENS5_IJNS4_1CILi1EEESB_SB_EEEEENS5_IJNSA_ILi128EEENSA_ILi64EEESE_EEENS_10bfloat16_tENS5_IJlSB_lEEESH_SI_NS4_8TiledMMAINS4_8MMA_AtomIJNS4_20SM100_MMA_F16BF16_SSISH_SH_fLi128ELi64ELNS4_4UMMA5MajorE0ELSN_0ELNSM_7ScaleInE0ELSO_0EEEEEENS4_6LayoutISC_NS5_IJNSA_ILi0EEESS_SS_EEEEENS5_IJNS4_10UnderscoreESV_SV_EEEEENS4_13SM90_TMA_LOADENS4_14ComposedLayoutINS4_7SwizzleILi3ELi4ELi3EEENS4_18smem_ptr_flag_bitsILi16EEENSR_INS5_IJNSA_ILi8EEESF_EEENS5_IJSF_SB_EEEEEEEvNS4_8identityESY_S18_vS19_EENS_8epilogue10collective18CollectiveEpilogueINS1B_23Sm100TmaWarpSpecializedILi3ELi2ELi32ELb1ELb0EEEJSG_NS5_IJNSR_ISE_SB_EENSR_INSA_ILi32EEESB_EEEEESH_SI_SH_SI_NS1B_6fusion15FusionCallbacksIS1F_NS1K_17LinearCombinationISH_fSH_fLNS_15FloatRoundStyleE2EEESG_S1J_JEEENS4_5SM1004TMEM4LOAD26SM100_TMEM_LOAD_32dp32b32xESY_NSZ_INS10_ILi2ELi4ELi3EEES13_NSR_INS5_IJS14_S1H_EEENS5_IJS1H_SB_EEEEEEENS4_39AutoVectorizingCopyWithAssumedAlignmentILi128EEENS4_14SM90_TMA_STOREES1Y_S20_S20_EEEvvEEEEvNT_6ParamsE)
        /*0038*/ 	.word	0x00000000


	//----- nvinfo : EIATTR_MIN_STACK_SIZE
	.align		4
.L_27:
        /*003c*/ 	.byte	0x04, 0x12
        /*003e*/ 	.short	(.L_29 - .L_28)
	.align		4
.L_28:
        /*0040*/ 	.word	index@(_ZN7cutlass13device_kernelINS_4gemm6kernel13GemmUniversalIN4cute5tupleIJiiiiEEENS1_10collective13CollectiveMmaINS1_35MainloopSm100TmaUmmaWarpSpecializedILi4ELi2ELi4ENS5_IJNS4_1CILi1EEESB_SB_EEEEENS5_IJNSA_ILi128EEENSA_ILi64EEESE_EEENS_10bfloat16_tENS5_IJlSB_lEEESH_SI_NS4_8TiledMMAINS4_8MMA_AtomIJNS4_20SM100_MMA_F16BF16_SSISH_SH_fLi128ELi64ELNS4_4UMMA5MajorE0ELSN_0ELNSM_7ScaleInE0ELSO_0EEEEEENS4_6LayoutISC_NS5_IJNSA_ILi0EEESS_SS_EEEEENS5_IJNS4_10UnderscoreESV_SV_EEEEENS4_13SM90_TMA_LOADENS4_14ComposedLayoutINS4_7SwizzleILi3ELi4ELi3EEENS4_18smem_ptr_flag_bitsILi16EEENSR_INS5_IJNSA_ILi8EEESF_EEENS5_IJSF_SB_EEEEEEEvNS4_8identityESY_S18_vS19_EENS_8epilogue10collective18CollectiveEpilogueINS1B_23Sm100TmaWarpSpecializedILi3ELi2ELi32ELb1ELb0EEEJSG_NS5_IJNSR_ISE_SB_EENSR_INSA_ILi32EEESB_EEEEESH_SI_SH_SI_NS1B_6fusion15FusionCallbacksIS1F_NS1K_17LinearCombinationISH_fSH_fLNS_15FloatRoundStyleE2EEESG_S1J_JEEENS4_5SM1004TMEM4LOAD26SM100_TMEM_LOAD_32dp32b32xESY_NSZ_INS10_ILi2ELi4ELi3EEES13_NSR_INS5_IJS14_S1H_EEENS5_IJS1H_SB_EEEEEEENS4_39AutoVectorizingCopyWithAssumedAlignmentILi128EEENS4_14SM90_TMA_STOREES1Y_S20_S20_EEEvvEEEEvNT_6ParamsE)
        /*0044*/ 	.word	0x00000000
.L_29:


//--------------------- .nv.compat                --------------------------
	.section	.nv.compat,"",@"SHT_CUDA_COMPAT_INFO"
	.align	4
        /*0000*/ 	.byte	0x02, 0x09, 0x01, 0x00, 0x02, 0x02, 0x02, 0x00, 0x02, 0x05, 0x05, 0x00, 0x03, 0x07, 0x01, 0x01
        /*0010*/ 	.byte	0x02, 0x03, 0x01, 0x00, 0x02, 0x06, 0x01, 0x00, 0x04, 0x0b, 0x08, 0x00, 0x09, 0x00, 0x00, 0x00
        /*0020*/ 	.byte	0x00, 0x00, 0x00, 0x00


//--------------------- .nv.info._ZN7cutlass13device_kernelINS_4gemm6kernel13GemmUniversalIN4cute5tupleIJiiiiEEENS1_10collective13CollectiveMmaINS1_35MainloopSm100TmaUmmaWarpSpecializedILi4ELi2ELi4ENS5_IJNS4_1CILi1EEESB_SB_EEEEENS5_IJNSA_ILi128EEENSA_ILi64EEESE_EEENS_10bfloat16_tENS5_IJlSB_lEEESH_SI_NS4_8TiledMMAINS4_8MMA_AtomIJNS4_20SM100_MMA_F16BF16_SSISH_SH_fLi128ELi64ELNS4_4UMMA5MajorE0ELSN_0ELNSM_7ScaleInE0ELSO_0EEEEEENS4_6LayoutISC_NS5_IJNSA_ILi0EEESS_SS_EEEEENS5_IJNS4_10UnderscoreESV_SV_EEEEENS4_13SM90_TMA_LOADENS4_14ComposedLayoutINS4_7SwizzleILi3ELi4ELi3EEENS4_18smem_ptr_flag_bitsILi16EEENSR_INS5_IJNSA_ILi8EEESF_EEENS5_IJSF_SB_EEEEEEEvNS4_8identityESY_S18_vS19_EENS_8epilogue10collective18CollectiveEpilogueINS1B_23Sm100TmaWarpSpecializedILi3ELi2ELi32ELb1ELb0EEEJSG_NS5_IJNSR_ISE_SB_EENSR_INSA_ILi32EEESB_EEEEESH_SI_SH_SI_NS1B_6fusion15FusionCallbacksIS1F_NS1K_17LinearCombinationISH_fSH_fLNS_15FloatRoundStyleE2EEESG_S1J_JEEENS4_5SM1004TMEM4LOAD26SM100_TMEM_LOAD_32dp32b32xESY_NSZ_INS10_ILi2ELi4ELi3EEES13_NSR_INS5_IJS14_S1H_EEENS5_IJS1H_SB_EEEEEEENS4_39AutoVectorizingCopyWithAssumedAlignmentILi128EEENS4_14SM90_TMA_STOREES1Y_S20_S20_EEEvvEEEEvNT_6ParamsE --------------------------
	.section	.nv.info._ZN7cutlass13device_kernelINS_4gemm6kernel13GemmUniversalIN4cute5tupleIJiiiiEEENS1_10collective13CollectiveMmaINS1_35MainloopSm100TmaUmmaWarpSpecializedILi4ELi2ELi4ENS5_IJNS4_1CILi1EEESB_SB_EEEEENS5_IJNSA_ILi128EEENSA_ILi64EEESE_EEENS_10bfloat16_tENS5_IJlSB_lEEESH_SI_NS4_8TiledMMAINS4_8MMA_AtomIJNS4_20SM100_MMA_F16BF16_SSISH_SH_fLi128ELi64ELNS4_4UMMA5MajorE0ELSN_0ELNSM_7ScaleInE0ELSO_0EEEEEENS4_6LayoutISC_NS5_IJNSA_ILi0EEESS_SS_EEEEENS5_IJNS4_10UnderscoreESV_SV_EEEEENS4_13SM90_TMA_LOADENS4_14ComposedLayoutINS4_7SwizzleILi3ELi4ELi3EEENS4_18smem_ptr_flag_bitsILi16EEENSR_INS5_IJNSA_ILi8EEESF_EEENS5_IJSF_SB_EEEEEEEvNS4_8identityESY_S18_vS19_EENS_8epilogue10collective18CollectiveEpilogueINS1B_23Sm100TmaWarpSpecializedILi3ELi2ELi32ELb1ELb0EEEJSG_NS5_IJNSR_ISE_SB_EENSR_INSA_ILi32EEESB_EEEEESH_SI_SH_SI_NS1B_6fusion15FusionCallbacksIS1F_NS1K_17LinearCombinationISH_fSH_fLNS_15FloatRoundStyleE2EEESG_S1J_JEEENS4_5SM1004TMEM4LOAD26SM100_TMEM_LOAD_32dp32b32xESY_NSZ_INS10_ILi2ELi4ELi3EEES13_NSR_INS5_IJS14_S1H_EEENS5_IJS1H_SB_EEEEEEENS4_39AutoVectorizingCopyWithAssumedAlignmentILi128EEENS4_14SM90_TMA_STOREES1Y_S20_S20_EEEvvEEEEvNT_6ParamsE,"",@"SHT_CUDA_INFO"
	.sectionflags	@""
	.align	4


	//----- nvinfo : EIATTR_CUDA_API_VERSION
	.align		4
        /*0000*/ 	.byte	0x04, 0x37
        /*0002*/ 	.short	(.L_31 - .L_30)
.L_30:
        /*0004*/ 	.word	0x00000082


	//----- nvinfo : EIATTR_KPARAM_INFO
	.align		4
.L_31:
        /*0008*/ 	.byte	0x04, 0x17
        /*000a*/ 	.short	(.L_33 - .L_32)
.L_32:
        /*000c*/ 	.word	0x00000000
        /*0010*/ 	.short	0x0000
        /*0012*/ 	.short	0x0000
        /*0014*/ 	.byte	0x00, 0xf0, 0x01, 0x20


	//----- nvinfo : EIATTR_AT_ENTRY_FRAGMENTS
	.align		4
.L_33:
        /*0018*/ 	.byte	0x04, 0x4f
        /*001a*/ 	.short	(.L_35 - .L_34)


	//   ....[0]....
.L_34:
        /*001c*/ 	.word	0x00000006


	//----- nvinfo : EIATTR_RESERVED_SMEM_USED
	.align		4
.L_35:
        /*0020*/ 	.byte	0x01, 0x41
	.zero		2


	//----- nvinfo : EIATTR_SPARSE_MMA_MASK
	.align		4
        /*0024*/ 	.byte	0x03, 0x50
        /*0026*/ 	.short	0x0000


	//----- nvinfo : EIATTR_TCGEN05_1CTA_USED
	.align		4
        /*0028*/ 	.byte	0x01, 0x51
	.zero		2


	//----- nvinfo : EIATTR_MAXREG_COUNT
	.align		4
        /*002c*/ 	.byte	0x03, 0x1b
        /*002e*/ 	.short	0x00ff


	//----- nvinfo : EIATTR_NUM_BARRIERS
	.align		4
        /*0030*/ 	.byte	0x02, 0x4c
        /*0032*/ 	.byte	0x07
	.zero		1


	//----- nvinfo : EIATTR_EXTERNS
	.align		4
        /*0034*/ 	.byte	0x04, 0x0f
        /*0036*/ 	.short	(.L_37 - .L_36)


	//   ....[0]....
	.align		4
.L_36:
        /*0038*/ 	.word	index@(__assertfail)


	//----- nvinfo : EIATTR_MERCURY_ISA_VERSION
	.align		4
.L_37:
        /*003c*/ 	.byte	0x03, 0x5f
        /*003e*/ 	.short	0x0101


	//----- nvinfo : EIATTR_INT_WARP_WIDE_INSTR_OFFSETS
	.align		4
        /*0040*/ 	.byte	0x04, 0x31
        /*0042*/ 	.short	(.L_39 - .L_38)


	//   ....[0]....
.L_38:
        /*0044*/ 	.word	0x00001f20


	//   ....[1]....
        /*0048*/ 	.word	0x00003b20


	//   ....[2]....
        /*004c*/ 	.word	0x00003b50


	//   ....[3]....
        /*0050*/ 	.word	0x00003ba0


	//   ....[4]....
        /*0054*/ 	.word	0x00004490


	//   ....[5]....
        /*0058*/ 	.word	0x000044b0


	//   ....[6]....
        /*005c*/ 	.word	0x00004780


	//   ....[7]....
        /*0060*/ 	.word	0x000048b0


	//----- nvinfo : EIATTR_COOP_GROUP_MASK_REGIDS
	.align		4
.L_39:
        /*0064*/ 	.byte	0x04, 0x29
        /*0066*/ 	.short	(.L_41 - .L_40)


	//   ....[0]....
.L_40:
        /*0068*/ 	.word	0xffffffff


	//   ....[1]....
        /*006c*/ 	.word	0xffffffff


	//   ....[2]....
        /*0070*/ 	.word	0xffffffff


	//   ....[3]....
        /*0074*/ 	.word	0xffffffff


	//   ....[4]....
        /*0078*/ 	.word	0xffffffff


	//   ....[5]....
        /*007c*/ 	.word	0xffffffff


	//   ....[6]....
        /*0080*/ 	.word	0xffffffff


	//   ....[7]....
        /*0084*/ 	.word	0xffffffff


	//   ....[8]....
        /*0088*/ 	.word	0xffffffff


	//   ....[9]....
        /*008c*/ 	.word	0xffffffff


	//   ....[10]....
        /*0090*/ 	.word	0xffffffff


	//   ....[11]....
        /*0094*/ 	.word	0xffffffff


	//   ....[12]....
        /*0098*/ 	.word	0xffffffff


	//----- nvinfo : EIATTR_COOP_GROUP_INSTR_OFFSETS
	.align		4
.L_41:
        /*009c*/ 	.byte	0x04, 0x28
        /*009e*/ 	.short	(.L_43 - .L_42)


	//   ....[0]....
.L_42:
        /*00a0*/ 	.word	0x00000090


	//   ....[1]....
        /*00a4*/ 	.word	0x000004d0


	//   ....[2]....
        /*00a8*/ 	.word	0x00000640


	//   ....[3]....
        /*00ac*/ 	.word	0x000007c0


	//   ....[4]....
        /*00b0*/ 	.word	0x000008c0


	//   ....[5]....
        /*00b4*/ 	.word	0x00000a30


	//   ....[6]....
        /*00b8*/ 	.word	0x00000bd0


	//   ....[7]....
        /*00bc*/ 	.word	0x00001e00


	//   ....[8]....
        /*00c0*/ 	.word	0x00002be0


	//   ....[9]....
        /*00c4*/ 	.word	0x00002df0


	//   ....[10]....
        /*00c8*/ 	.word	0x00002e20


	//   ....[11]....
        /*00cc*/ 	.word	0x00003a10


	//   ....[12]....
        /*00d0*/ 	.word	0x00003c40


	//----- nvinfo : EIATTR_VRC_CTA_INIT_COUNT
	.align		4
.L_43:
        /*00d4*/ 	.byte	0x02, 0x4a
        /*00d6*/ 	.byte	0x80
	.zero		1


	//----- nvinfo : EIATTR_SYSCALL_OFFSETS
	.align		4
        /*00d8*/ 	.byte	0x04, 0x46
        /*00da*/ 	.short	(.L_45 - .L_44)


	//   ....[0]....
.L_44:
        /*00dc*/ 	.word	0x00005460


	//   ....[1]....
        /*00e0*/ 	.word	0x00005550


	//   ....[2]....
        /*00e4*/ 	.word	0x00005d90


	//   ....[3]....
        /*00e8*/ 	.word	0x00006a40


	//----- nvinfo : EIATTR_MBARRIER_INSTR_OFFSETS
	.align		4
.L_45:
        /*00ec*/ 	.byte	0x04, 0x39
        /*00ee*/ 	.short	(.L_47 - .L_46)


	//   ....[0]....
.L_46:
        /*00f0*/ 	.word	0x000005b0
        /*00f4*/ 	.word	0x000000ff
        /*00f8*/ 	.word	0x00000000
        /*00fc*/ 	.short	0x0100
        /*00fe*/ 	.byte	0x05
	.zero		1


	//   ....[1]....
        /*0100*/ 	.word	0x000005c0
        /*0104*/ 	.word	0x000000ff
        /*0108*/ 	.word	0x00000020
        /*010c*/ 	.short	0x0100
        /*010e*/ 	.byte	0x05
	.zero		1


	//   ....[2]....
        /*0110*/ 	.word	0x000005d0
        /*0114*/ 	.word	0x000000ff
        /*0118*/ 	.word	0x00000008
        /*011c*/ 	.short	0x0100
        /*011e*/ 	.byte	0x05
	.zero		1


	//   ....[3]....
        /*0120*/ 	.word	0x000005e0
        /*0124*/ 	.word	0x000000ff
        /*0128*/ 	.word	0x00000028
        /*012c*/ 	.short	0x0100
        /*012e*/ 	.byte	0x05
	.zero		1


	//   ....[4]....
        /*0130*/ 	.word	0x000005f0
        /*0134*/ 	.word	0x000000ff
        /*0138*/ 	.word	0x00000010
        /*013c*/ 	.short	0x0100
        /*013e*/ 	.byte	0x05
	.zero		1


	//   ....[5]....
        /*0140*/ 	.word	0x00000600
        /*0144*/ 	.word	0x000000ff
        /*0148*/ 	.word	0x00000030
        /*014c*/ 	.short	0x0100
        /*014e*/ 	.byte	0x05
	.zero		1


	//   ....[6]....
        /*0150*/ 	.word	0x00000610
        /*0154*/ 	.word	0x000000ff
        /*0158*/ 	.word	0x00000018
        /*015c*/ 	.short	0x0100
        /*015e*/ 	.byte	0x05
	.zero		1


	//   ....[7]....
        /*0160*/ 	.word	0x00000620
        /*0164*/ 	.word	0x000000ff
        /*0168*/ 	.word	0x00000038
        /*016c*/ 	.short	0x0100
        /*016e*/ 	.byte	0x05
	.zero		1


	//   ....[8]....
        /*0170*/ 	.word	0x00000750
        /*0174*/ 	.word	0x000000ff
        /*0178*/ 	.word	0x00000040
        /*017c*/ 	.short	0x0100
        /*017e*/ 	.byte	0x07
	.zero		1


	//   ....[9]....
        /*0180*/ 	.word	0x00000760
        /*0184*/ 	.word	0x000000ff
        /*0188*/ 	.word	0x00000058
        /*018c*/ 	.short	0x0100
        /*018e*/ 	.byte	0x07
	.zero		1


	//   ....[10]....
        /*0190*/ 	.word	0x00000770
        /*0194*/ 	.word	0x000000ff
        /*0198*/ 	.word	0x00000048
        /*019c*/ 	.short	0x0100
        /*019e*/ 	.byte	0x07
	.zero		1


	//   ....[11]....
        /*01a0*/ 	.word	0x00000780
        /*01a4*/ 	.word	0x000000ff
        /*01a8*/ 	.word	0x00000060
        /*01ac*/ 	.short	0x0100
        /*01ae*/ 	.byte	0x07
	.zero		1


	//   ....[12]....
        /*01b0*/ 	.word	0x00000790
        /*01b4*/ 	.word	0x000000ff
        /*01b8*/ 	.word	0x00000050
        /*01bc*/ 	.short	0x0100
        /*01be*/ 	.byte	0x07
	.zero		1


	//   ....[13]....
        /*01c0*/ 	.word	0x000007a0
        /*01c4*/ 	.word	0x000000ff
        /*01c8*/ 	.word	0x00000068
        /*01cc*/ 	.short	0x0100
        /*01ce*/ 	.byte	0x07
	.zero		1


	//   ....[14]....
        /*01d0*/ 	.word	0x00000890
        /*01d4*/ 	.word	0x000000ff
        /*01d8*/ 	.word	0x00000070
        /*01dc*/ 	.short	0x0100
        /*01de*/ 	.byte	0x05
	.zero		1


	//   ....[15]....
        /*01e0*/ 	.word	0x000008a0
        /*01e4*/ 	.word	0x000000ff
        /*01e8*/ 	.word	0x00000078
        /*01ec*/ 	.short	0x0100
        /*01ee*/ 	.byte	0x05
	.zero		1


	//   ....[16]....
        /*01f0*/ 	.word	0x000009e0
        /*01f4*/ 	.word	0x000000ff
        /*01f8*/ 	.word	0x00000080
        /*01fc*/ 	.short	0x0100
        /*01fe*/ 	.byte	0x05
	.zero		1


	//   ....[17]....
        /*0200*/ 	.word	0x000009f0
        /*0204*/ 	.word	0x000000ff
        /*0208*/ 	.word	0x00000090
        /*020c*/ 	.short	0x0100
        /*020e*/ 	.byte	0x05
	.zero		1


	//   ....[18]....
        /*0210*/ 	.word	0x00000a00
        /*0214*/ 	.word	0x000000ff
        /*0218*/ 	.word	0x00000088
        /*021c*/ 	.short	0x0100
        /*021e*/ 	.byte	0x05
	.zero		1


	//   ....[19]....
        /*0220*/ 	.word	0x00000a10
        /*0224*/ 	.word	0x000000ff
        /*0228*/ 	.word	0x00000098
        /*022c*/ 	.short	0x0100
        /*022e*/ 	.byte	0x05
	.zero		1


	//   ....[20]....
        /*0230*/ 	.word	0x00000b40
        /*0234*/ 	.word	0x000000ff
        /*0238*/ 	.word	0x000000a0
        /*023c*/ 	.short	0x0100
        /*023e*/ 	.byte	0x07
	.zero		1


	//   ....[21]....
        /*0240*/ 	.word	0x00000b50
        /*0244*/ 	.word	0x000000ff
        /*0248*/ 	.word	0x000000c0
        /*024c*/ 	.short	0x0100
        /*024e*/ 	.byte	0x07
	.zero		1


	//   ....[22]....
        /*0250*/ 	.word	0x00000b60
        /*0254*/ 	.word	0x000000ff
        /*0258*/ 	.word	0x000000a8
        /*025c*/ 	.short	0x0100
        /*025e*/ 	.byte	0x07
	.zero		1


	//   ....[23]....
        /*0260*/ 	.word	0x00000b70
        /*0264*/ 	.word	0x000000ff
        /*0268*/ 	.word	0x000000c8
        /*026c*/ 	.short	0x0100
        /*026e*/ 	.byte	0x07
	.zero		1


	//   ....[24]....
        /*0270*/ 	.word	0x00000b80
        /*0274*/ 	.word	0x000000ff
        /*0278*/ 	.word	0x000000b0
        /*027c*/ 	.short	0x0100
        /*027e*/ 	.byte	0x07
	.zero		1


	//   ....[25]....
        /*0280*/ 	.word	0x00000b90
        /*0284*/ 	.word	0x000000ff
        /*0288*/ 	.word	0x000000d0
        /*028c*/ 	.short	0x0100
        /*028e*/ 	.byte	0x07
	.zero		1


	//   ....[26]....
        /*0290*/ 	.word	0x00000ba0
        /*0294*/ 	.word	0x000000ff
        /*0298*/ 	.word	0x000000b8
        /*029c*/ 	.short	0x0100
        /*029e*/ 	.byte	0x07
	.zero		1


	//   ....[27]....
        /*02a0*/ 	.word	0x00000bb0
        /*02a4*/ 	.word	0x000000ff
        /*02a8*/ 	.word	0x000000d8
        /*02ac*/ 	.short	0x0100
        /*02ae*/ 	.byte	0x07
	.zero		1


	//   ....[28]....
        /*02b0*/ 	.word	0x00000ca0
        /*02b4*/ 	.word	0x000000ff
        /*02b8*/ 	.word	0x000000e0
        /*02bc*/ 	.short	0x0100
        /*02be*/ 	.byte	0x05
	.zero		1


	//   ....[29]....
        /*02c0*/ 	.word	0x00000cb0
        /*02c4*/ 	.word	0x000000ff
        /*02c8*/ 	.word	0x000000f0
        /*02cc*/ 	.short	0x0100
        /*02ce*/ 	.byte	0x05
	.zero		1


	//   ....[30]....
        /*02d0*/ 	.word	0x00000cc0
        /*02d4*/ 	.word	0x000000ff
        /*02d8*/ 	.word	0x000000e8
        /*02dc*/ 	.short	0x0100
        /*02de*/ 	.byte	0x05
	.zero		1


	//   ....[31]....
        /*02e0*/ 	.word	0x00000cd0
        /*02e4*/ 	.word	0x000000ff
        /*02e8*/ 	.word	0x000000f8
        /*02ec*/ 	.short	0x0100
        /*02ee*/ 	.byte	0x05
	.zero		1


	//   ....[32]....
        /*02f0*/ 	.word	0x000015a0
        /*02f4*/ 	.word	0x00000002
        /*02f8*/ 	.word	0x000000f0
        /*02fc*/ 	.short	0x010a
        /*02fe*/ 	.byte	0xff
	.zero		1


	//   ....[33]....
        /*0300*/ 	.word	0x000015d0
        /*0304*/ 	.word	0x00000002
        /*0308*/ 	.word	0x000000e0
        /*030c*/ 	.short	0x0101
        /*030e*/ 	.byte	0xff
	.zero		1


	//   ....[34]....
        /*0310*/ 	.word	0x000016a0
        /*0314*/ 	.word	0x000000ff
        /*0318*/ 	.word	0x00000020
        /*031c*/ 	.short	0x010a
        /*031e*/ 	.byte	0x08
	.zero		1


	//   ....[35]....
        /*0320*/ 	.word	0x00001740
        /*0324*/ 	.word	0x000000ff
        /*0328*/ 	.word	0x00000020
        /*032c*/ 	.short	0x010a
        /*032e*/ 	.byte	0x21
	.zero		1


	//   ....[36]....
        /*0330*/ 	.word	0x00001890
        /*0334*/ 	.word	0x000000ff
        /*0338*/ 	.word	0x00000020
        /*033c*/ 	.short	0x010a
        /*033e*/ 	.byte	0x08
	.zero		1


	//   ....[37]....
        /*0340*/ 	.word	0x00001a60
        /*0344*/ 	.word	0x000000ff
        /*0348*/ 	.word	0x00000078
        /*034c*/ 	.short	0x0101
        /*034e*/ 	.byte	0x04
	.zero		1


	//   ....[38]....
        /*0350*/ 	.word	0x00001a80
        /*0354*/ 	.word	0x000000ff
        /*0358*/ 	.word	0x00000020
        /*035c*/ 	.short	0x010a
        /*035e*/ 	.byte	0x08
	.zero		1


	//   ....[39]....
        /*0360*/ 	.word	0x00001b00
        /*0364*/ 	.word	0x000000ff
        /*0368*/ 	.word	0x00000020
        /*036c*/ 	.short	0x010a
        /*036e*/ 	.byte	0x21
	.zero		1


	//   ....[40]....
        /*0370*/ 	.word	0x00001c50
        /*0374*/ 	.word	0x000000ff
        /*0378*/ 	.word	0x00000020
        /*037c*/ 	.short	0x010a
        /*037e*/ 	.byte	0x08
	.zero		1


	//   ....[41]....
        /*0380*/ 	.word	0x00001e30
        /*0384*/ 	.word	0x00000002
        /*0388*/ 	.word	0x00000080
        /*038c*/ 	.short	0x010a
        /*038e*/ 	.byte	0xff
	.zero		1


	//   ....[42]....
        /*0390*/ 	.word	0x00001ef0
        /*0394*/ 	.word	0x00000002
        /*0398*/ 	.word	0x00000000
        /*039c*/ 	.short	0x0101
        /*039e*/ 	.byte	0xff
	.zero		1


	//   ....[43]....
        /*03a0*/ 	.word	0x00002450
        /*03a4*/ 	.word	0x000000ff
        /*03a8*/ 	.word	0x00000000
        /*03ac*/ 	.short	0x010a
        /*03ae*/ 	.byte	0x05
	.zero		1


	//   ....[44]....
        /*03b0*/ 	.word	0x000024e0
        /*03b4*/ 	.word	0x000000ff
        /*03b8*/ 	.word	0x00000000
        /*03bc*/ 	.short	0x010a
        /*03be*/ 	.byte	0x05
	.zero		1


	//   ....[45]....
        /*03c0*/ 	.word	0x00002570
        /*03c4*/ 	.word	0x000000ff
        /*03c8*/ 	.word	0x00000000
        /*03cc*/ 	.short	0x010a
        /*03ce*/ 	.byte	0x05
	.zero		1


	//   ....[46]....
        /*03d0*/ 	.word	0x00002610
        /*03d4*/ 	.word	0x00000000
        /*03d8*/ 	.word	0x00000000
        /*03dc*/ 	.short	0x010a
        /*03de*/ 	.byte	0xff
	.zero		1


	//   ....[47]....
        /*03e0*/ 	.word	0x00002730
        /*03e4*/ 	.word	0x00000000
        /*03e8*/ 	.word	0x000000e0
        /*03ec*/ 	.short	0x010a
        /*03ee*/ 	.byte	0xff
	.zero		1


	//   ....[48]....
        /*03f0*/ 	.word	0x000027a0
        /*03f4*/ 	.word	0x00000000
        /*03f8*/ 	.word	0x00000000
        /*03fc*/ 	.short	0x0101
        /*03fe*/ 	.byte	0xff
	.zero		1


	//   ....[49]....
        /*0400*/ 	.word	0x000027c0
        /*0404*/ 	.word	0x000000ff
        /*0408*/ 	.word	0x00000090
        /*040c*/ 	.short	0x010a
        /*040e*/ 	.byte	0x05
	.zero		1


	//   ....[50]....
        /*0410*/ 	.word	0x000028e0
        /*0414*/ 	.word	0x00000000
        /*0418*/ 	.word	0x00000080
        /*041c*/ 	.short	0x010a
        /*041e*/ 	.byte	0xff
	.zero		1


	//   ....[51]....
        /*0420*/ 	.word	0x000029e0
        /*0424*/ 	.word	0x00000000
        /*0428*/ 	.word	0x00000000
        /*042c*/ 	.short	0x0101
        /*042e*/ 	.byte	0xff
	.zero		1


	//   ....[52]....
        /*0430*/ 	.word	0x00002a70
        /*0434*/ 	.word	0x000000ff
        /*0438*/ 	.word	0x00000090
        /*043c*/ 	.short	0x0106
        /*043e*/ 	.byte	0x05
	.zero		1


	//   ....[53]....
        /*0440*/ 	.word	0x00002a90
        /*0444*/ 	.word	0x000000ff
        /*0448*/ 	.word	0x00000090
        /*044c*/ 	.short	0x010a
        /*044e*/ 	.byte	0x05
	.zero		1


	//   ....[54]....
        /*0450*/ 	.word	0x00002b20
        /*0454*/ 	.word	0x000000ff
        /*0458*/ 	.word	0x00000090
        /*045c*/ 	.short	0x0106
        /*045e*/ 	.byte	0x04
	.zero		1


	//   ....[55]....
        /*0460*/ 	.word	0x00002b60
        /*0464*/ 	.word	0x00000000
        /*0468*/ 	.word	0x00000090
        /*046c*/ 	.short	0x010a
        /*046e*/ 	.byte	0xff
	.zero		1


	//   ....[56]....
        /*0470*/ 	.word	0x00003120
        /*0474*/ 	.word	0x00000000
        /*0478*/ 	.word	0x00000080
        /*047c*/ 	.short	0x010a
        /*047e*/ 	.byte	0xff
	.zero		1


	//   ....[57]....
        /*0480*/ 	.word	0x00003220
        /*0484*/ 	.word	0x00000003
        /*0488*/ 	.word	0x00000000
        /*048c*/ 	.short	0x0101
        /*048e*/ 	.byte	0xff
	.zero		1


	//   ....[58]....
        /*0490*/ 	.word	0x00003230
        /*0494*/ 	.word	0x000000ff
        /*0498*/ 	.word	0x00000000
        /*049c*/ 	.short	0x010a
        /*049e*/ 	.byte	0x07
	.zero		1


	//   ....[59]....
        /*04a0*/ 	.word	0x00003260
        /*04a4*/ 	.word	0x000000ff
        /*04a8*/ 	.word	0x000000c0
        /*04ac*/ 	.short	0x010a
        /*04ae*/ 	.byte	0x06
	.zero		1


	//   ....[60]....
        /*04b0*/ 	.word	0x00003330
        /*04b4*/ 	.word	0x000000ff
        /*04b8*/ 	.word	0x00000000
        /*04bc*/ 	.short	0x010a
        /*04be*/ 	.byte	0x0b
	.zero		1


	//   ....[61]....
        /*04c0*/ 	.word	0x00003460
        /*04c4*/ 	.word	0x000000ff
        /*04c8*/ 	.word	0x00000000
        /*04cc*/ 	.short	0x010a
        /*04ce*/ 	.byte	0x22
	.zero		1


	//   ....[62]....
        /*04d0*/ 	.word	0x00003840
        /*04d4*/ 	.word	0x000000ff
        /*04d8*/ 	.word	0x00000000
        /*04dc*/ 	.short	0x010a
        /*04de*/ 	.byte	0x06
	.zero		1


	//   ....[63]....
        /*04e0*/ 	.word	0x000038d0
        /*04e4*/ 	.word	0x000000ff
        /*04e8*/ 	.word	0x00000000
        /*04ec*/ 	.short	0x010a
        /*04ee*/ 	.byte	0x06
	.zero		1


	//   ....[64]....
        /*04f0*/ 	.word	0x00003960
        /*04f4*/ 	.word	0x000000ff
        /*04f8*/ 	.word	0x00000000
        /*04fc*/ 	.short	0x010a
        /*04fe*/ 	.byte	0x06
	.zero		1


	//   ....[65]....
        /*0500*/ 	.word	0x000039f0
        /*0504*/ 	.word	0x000000ff
        /*0508*/ 	.word	0x00000000
        /*050c*/ 	.short	0x010a
        /*050e*/ 	.byte	0x07
	.zero		1


	//   ....[66]....
        /*0510*/ 	.word	0x00003e30
        /*0514*/ 	.word	0x00000000
        /*0518*/ 	.word	0x00000080
        /*051c*/ 	.short	0x010a
        /*051e*/ 	.byte	0xff
	.zero		1


	//   ....[67]....
        /*0520*/ 	.word	0x00003ef0
        /*0524*/ 	.word	0x00000000
        /*0528*/ 	.word	0x00000000
        /*052c*/ 	.short	0x0101
        /*052e*/ 	.byte	0xff
	.zero		1


	//   ....[68]....
        /*0530*/ 	.word	0x00004210
        /*0534*/ 	.word	0x000000ff
        /*0538*/ 	.word	0x00000078
        /*053c*/ 	.short	0x010a
        /*053e*/ 	.byte	0x07
	.zero		1


	//   ....[69]....
        /*0540*/ 	.word	0x00004430
        /*0544*/ 	.word	0x000000ff
        /*0548*/ 	.word	0x00000058
        /*054c*/ 	.short	0x010a
        /*054e*/ 	.byte	0x0f
	.zero		1


	//   ....[70]....
        /*0550*/ 	.word	0x00004630
        /*0554*/ 	.word	0x000000ff
        /*0558*/ 	.word	0x00000040
        /*055c*/ 	.short	0x010b
        /*055e*/ 	.byte	0x0f
	.zero		1


	//   ....[71]....
        /*0560*/ 	.word	0x00004680
        /*0564*/ 	.word	0x000000ff
        /*0568*/ 	.word	0x00000000
        /*056c*/ 	.short	0x0101
        /*056e*/ 	.byte	0x10
	.zero		1


	//   ....[72]....
        /*0570*/ 	.word	0x000046c0
        /*0574*/ 	.word	0x000000ff
        /*0578*/ 	.word	0x00000058
        /*057c*/ 	.short	0x010a
        /*057e*/ 	.byte	0x0d
	.zero		1


	//   ....[73]....
        /*0580*/ 	.word	0x00004900
        /*0584*/ 	.word	0x000000ff
        /*0588*/ 	.word	0x00000040
        /*058c*/ 	.short	0x010b
        /*058e*/ 	.byte	0x0d
	.zero		1


	//   ....[74]....
        /*0590*/ 	.word	0x00004970
        /*0594*/ 	.word	0x000000ff
        /*0598*/ 	.word	0x00000000
        /*059c*/ 	.short	0x0101
        /*059e*/ 	.byte	0x0f
	.zero		1


	//   ....[75]....
        /*05a0*/ 	.word	0x000049c0
        /*05a4*/ 	.word	0x000000ff
        /*05a8*/ 	.word	0x00000000
        /*05ac*/ 	.short	0x010a
        /*05ae*/ 	.byte	0x04
	.zero		1


	//   ....[76]....
        /*05b0*/ 	.word	0x00004a50
        /*05b4*/ 	.word	0x000000ff
        /*05b8*/ 	.word	0x00000000
        /*05bc*/ 	.short	0x010a
        /*05be*/ 	.byte	0x04
	.zero		1


	//   ....[77]....
        /*05c0*/ 	.word	0x00004af0
        /*05c4*/ 	.word	0x00000000
        /*05c8*/ 	.word	0x00000000
        /*05cc*/ 	.short	0x010a
        /*05ce*/ 	.byte	0xff
	.zero		1


	//   ....[78]....
        /*05d0*/ 	.word	0x00004e30
        /*05d4*/ 	.word	0x00000000
        /*05d8*/ 	.word	0x00000080
        /*05dc*/ 	.short	0x010a
        /*05de*/ 	.byte	0xff
	.zero		1


	//   ....[79]....
        /*05e0*/ 	.word	0x00004f40
        /*05e4*/ 	.word	0x00000000
        /*05e8*/ 	.word	0x00000000
        /*05ec*/ 	.short	0x0101
        /*05ee*/ 	.byte	0xff
	.zero		1


	//   ....[80]....
        /*05f0*/ 	.word	0x000059e0
        /*05f4*/ 	.word	0x00000000
        /*05f8*/ 	.word	0x00000040
        /*05fc*/ 	.short	0x010a
        /*05fe*/ 	.byte	0xff
	.zero		1


	//   ....[81]....
        /*0600*/ 	.word	0x00005a50
        /*0604*/ 	.word	0x00000049
        /*0608*/ 	.word	0x000000a0
        /*060c*/ 	.short	0x010a
        /*060e*/ 	.byte	0xff
	.zero		1


	//   ....[82]....
        /*0610*/ 	.word	0x00005b40
        /*0614*/ 	.word	0x00000000
        /*0618*/ 	.word	0x00000040
        /*061c*/ 	.short	0x010a
        /*061e*/ 	.byte	0xff
	.zero		1


	//   ....[83]....
        /*0620*/ 	.word	0x00005c70
        /*0624*/ 	.word	0x00000049
        /*0628*/ 	.word	0x000000a0
        /*062c*/ 	.short	0x010a
        /*062e*/ 	.byte	0xff
	.zero		1


	//   ....[84]....
        /*0630*/ 	.word	0x00006780
        /*0634*/ 	.word	0x00000000
        /*0638*/ 	.word	0x00000000
        /*063c*/ 	.short	0x0101
        /*063e*/ 	.byte	0xff
	.zero		1


	//   ....[85]....
        /*0640*/ 	.word	0x00006790
        /*0644*/ 	.word	0x00000002
        /*0648*/ 	.word	0x00000040
        /*064c*/ 	.short	0x010a
        /*064e*/ 	.byte	0xff
	.zero		1


	//   ....[86]....
        /*0650*/ 	.word	0x00006860
        /*0654*/ 	.word	0x00000002
        /*0658*/ 	.word	0x00000040
        /*065c*/ 	.short	0x010a
        /*065e*/ 	.byte	0xff
	.zero		1


	//   ....[87]....
        /*0660*/ 	.word	0x00006bd0
        /*0664*/ 	.word	0x000000ff
        /*0668*/ 	.word	0x00000000
        /*066c*/ 	.short	0x0101
        /*066e*/ 	.byte	0x05
	.zero		1


	//   ....[88]....
        /*0670*/ 	.word	0x00007500
        /*0674*/ 	.word	0x00000000
        /*0678*/ 	.word	0x00000000
        /*067c*/ 	.short	0x0101
        /*067e*/ 	.byte	0xff
	.zero		1


	//   ....[89]....
        /*0680*/ 	.word	0x00007770
        /*0684*/ 	.word	0x000000ff
        /*0688*/ 	.word	0x00000000
        /*068c*/ 	.short	0x0101
        /*068e*/ 	.byte	0x04
	.zero		1


	//   ....[90]....
        /*0690*/ 	.word	0x00007790
        /*0694*/ 	.word	0x00000002
        /*0698*/ 	.word	0x000000f0
        /*069c*/ 	.short	0x010a
        /*069e*/ 	.byte	0xff
	.zero		1


	//   ....[91]....
        /*06a0*/ 	.word	0x000077f0
        /*06a4*/ 	.word	0x00000002
        /*06a8*/ 	.word	0x00000020
        /*06ac*/ 	.short	0x010a
        /*06ae*/ 	.byte	0xff
	.zero		1


	//   ....[92]....
        /*06b0*/ 	.word	0x00007850
        /*06b4*/ 	.word	0x00000002
        /*06b8*/ 	.word	0x00000020
        /*06bc*/ 	.short	0x010a
        /*06be*/ 	.byte	0xff
	.zero		1


	//   ....[93]....
        /*06c0*/ 	.word	0x000078a0
        /*06c4*/ 	.word	0x00000002
        /*06c8*/ 	.word	0x00000080
        /*06cc*/ 	.short	0x010a
        /*06ce*/ 	.byte	0xff
	.zero		1


	//   ....[94]....
        /*06d0*/ 	.word	0x00007900
        /*06d4*/ 	.word	0x00000000
        /*06d8*/ 	.word	0x00000000
        /*06dc*/ 	.short	0x010a
        /*06de*/ 	.byte	0xff
	.zero		1


	//   ....[95]....
        /*06e0*/ 	.word	0x00007960
        /*06e4*/ 	.word	0x00000000
        /*06e8*/ 	.word	0x00000000
        /*06ec*/ 	.short	0x010a
        /*06ee*/ 	.byte	0xff
	.zero		1


	//   ....[96]....
        /*06f0*/ 	.word	0x000079c0
        /*06f4*/ 	.word	0x00000000
        /*06f8*/ 	.word	0x00000000
        /*06fc*/ 	.short	0x010a
        /*06fe*/ 	.byte	0xff
	.zero		1


	//   ....[97]....
        /*0700*/ 	.word	0x00007a10
        /*0704*/ 	.word	0x00000000
        /*0708*/ 	.word	0x000000e0
        /*070c*/ 	.short	0x010a
        /*070e*/ 	.byte	0xff
	.zero		1


	//   ....[98]....
        /*0710*/ 	.word	0x00007a70
        /*0714*/ 	.word	0x00000000
        /*0718*/ 	.word	0x00000090
        /*071c*/ 	.short	0x010a
        /*071e*/ 	.byte	0xff
	.zero		1


	//   ....[99]....
        /*0720*/ 	.word	0x00007ac0
        /*0724*/ 	.word	0x00000000
        /*0728*/ 	.word	0x00000080
        /*072c*/ 	.short	0x010a
        /*072e*/ 	.byte	0xff
	.zero		1


	//   ....[100]....
        /*0730*/ 	.word	0x00007b20
        /*0734*/ 	.word	0x00000000
        /*0738*/ 	.word	0x00000090
        /*073c*/ 	.short	0x010a
        /*073e*/ 	.byte	0xff
	.zero		1


	//   ....[101]....
        /*0740*/ 	.word	0x00007b70
        /*0744*/ 	.word	0x00000000
        /*0748*/ 	.word	0x00000080
        /*074c*/ 	.short	0x010a
        /*074e*/ 	.byte	0xff
	.zero		1


	//   ....[102]....
        /*0750*/ 	.word	0x00007bd0
        /*0754*/ 	.word	0x00000002
        /*0758*/ 	.word	0x000000c0
        /*075c*/ 	.short	0x010a
        /*075e*/ 	.byte	0xff
	.zero		1


	//   ....[103]....
        /*0760*/ 	.word	0x00007c30
        /*0764*/ 	.word	0x00000000
        /*0768*/ 	.word	0x00000000
        /*076c*/ 	.short	0x010a
        /*076e*/ 	.byte	0xff
	.zero		1


	//   ....[104]....
        /*0770*/ 	.word	0x00007c90
        /*0774*/ 	.word	0x00000000
        /*0778*/ 	.word	0x00000000
        /*077c*/ 	.short	0x010a
        /*077e*/ 	.byte	0xff
	.zero		1


	//   ....[105]....
        /*0780*/ 	.word	0x00007cf0
        /*0784*/ 	.word	0x00000000
        /*0788*/ 	.word	0x00000000
        /*078c*/ 	.short	0x010a
        /*078e*/ 	.byte	0xff
	.zero		1


	//   ....[106]....
        /*0790*/ 	.word	0x00007d50
        /*0794*/ 	.word	0x00000000
        /*0798*/ 	.word	0x00000000
        /*079c*/ 	.short	0x010a
        /*079e*/ 	.byte	0xff
	.zero		1


	//   ....[107]....
        /*07a0*/ 	.word	0x00007db0
        /*07a4*/ 	.word	0x00000000
        /*07a8*/ 	.word	0x00000000
        /*07ac*/ 	.short	0x010a
        /*07ae*/ 	.byte	0xff
	.zero		1


	//   ....[108]....
        /*07b0*/ 	.word	0x00007e00
        /*07b4*/ 	.word	0x00000000
        /*07b8*/ 	.word	0x00000080
        /*07bc*/ 	.short	0x010a
        /*07be*/ 	.byte	0xff
	.zero		1


	//   ....[109]....
        /*07c0*/ 	.word	0x00007e60
        /*07c4*/ 	.word	0x00000000
        /*07c8*/ 	.word	0x00000078
        /*07cc*/ 	.short	0x010a
        /*07ce*/ 	.byte	0xff
	.zero		1


	//   ....[110]....
        /*07d0*/ 	.word	0x00007ec0
        /*07d4*/ 	.word	0x00000000
        /*07d8*/ 	.word	0x00000058
        /*07dc*/ 	.short	0x010a
        /*07de*/ 	.byte	0xff
	.zero		1


	//   ....[111]....
        /*07e0*/ 	.word	0x00007f20
        /*07e4*/ 	.word	0x00000000
        /*07e8*/ 	.word	0x00000058
        /*07ec*/ 	.short	0x010a
        /*07ee*/ 	.byte	0xff
	.zero		1


	//   ....[112]....
        /*07f0*/ 	.word	0x00007f80
        /*07f4*/ 	.word	0x00000000
        /*07f8*/ 	.word	0x00000000
        /*07fc*/ 	.short	0x010a
        /*07fe*/ 	.byte	0xff
	.zero		1


	//   ....[113]....
        /*0800*/ 	.word	0x00007fe0
        /*0804*/ 	.word	0x00000000
        /*0808*/ 	.word	0x00000000
        /*080c*/ 	.short	0x010a
        /*080e*/ 	.byte	0xff
	.zero		1


	//   ....[114]....
        /*0810*/ 	.word	0x00008030
        /*0814*/ 	.word	0x00000000
        /*0818*/ 	.word	0x00000080
        /*081c*/ 	.short	0x010a
        /*081e*/ 	.byte	0xff
	.zero		1


	//   ....[115]....
        /*0820*/ 	.word	0x00008080
        /*0824*/ 	.word	0x00000000
        /*0828*/ 	.word	0x00000040
        /*082c*/ 	.short	0x010a
        /*082e*/ 	.byte	0xff
	.zero		1


	//   ....[116]....
        /*0830*/ 	.word	0x000080d0
        /*0834*/ 	.word	0x00000049
        /*0838*/ 	.word	0x000000a0
        /*083c*/ 	.short	0x010a
        /*083e*/ 	.byte	0xff
	.zero		1


	//   ....[117]....
        /*0840*/ 	.word	0x00008120
        /*0844*/ 	.word	0x00000002
        /*0848*/ 	.word	0x00000040
        /*084c*/ 	.short	0x010a
        /*084e*/ 	.byte	0xff
	.zero		1


	//----- nvinfo : EIATTR_NUM_MBARRIERS
	.align		4
.L_47:
        /*0850*/ 	.byte	0x03, 0x38
        /*0852*/ 	.short	0x0020


	//----- nvinfo : EIATTR_EXIT_INSTR_OFFSETS
	.align		4
        /*0854*/ 	.byte	0x04, 0x1c
        /*0856*/ 	.short	(.L_49 - .L_48)


	//   ....[0]....
.L_48:
        /*0858*/ 	.word	0x00002640


	//   ....[1]....
        /*085c*/ 	.word	0x00002b30


	//   ....[2]....
        /*0860*/ 	.word	0x00002b90


	//   ....[3]....
        /*0864*/ 	.word	0x00003c50


	//   ....[4]....
        /*0868*/ 	.word	0x00004b20


	//   ....[5]....
        /*086c*/ 	.word	0x00004b60


	//   ....[6]....
        /*0870*/ 	.word	0x00007660


	//   ....[7]....
        /*0874*/ 	.word	0x000076e0


	//   ....[8]....
        /*0878*/ 	.word	0x00007710


	//   ....[9]....
        /*087c*/ 	.word	0x00007780


	//----- nvinfo : EIATTR_MAX_THREADS
	.align		4
.L_49:
        /*0880*/ 	.byte	0x04, 0x05
        /*0882*/ 	.short	(.L_51 - .L_50)
.L_50:
        /*0884*/ 	.word	0x00000100
        /*0888*/ 	.word	0x00000001
        /*088c*/ 	.word	0x00000001


	//----- nvinfo : EIATTR_CRS_STACK_SIZE
	.align		4
.L_51:
        /*0890*/ 	.byte	0x04, 0x1e
        /*0892*/ 	.short	(.L_53 - .L_52)
.L_52:
        /*0894*/ 	.word	0x00000000


	//----- nvinfo : EIATTR_CBANK_PARAM_SIZE
	.align		4
.L_53:
        /*0898*/ 	.byte	0x03, 0x19
        /*089a*/ 	.short	0x0800


	//----- nvinfo : EIATTR_PARAM_CBANK
	.align		4
        /*089c*/ 	.byte	0x04, 0x0a
        /*089e*/ 	.short	(.L_55 - .L_54)
	.align		4
.L_54:
        /*08a0*/ 	.word	index@(.nv.constant0._ZN7cutlass13device_kernelINS_4gemm6kernel13GemmUniversalIN4cute5tupleIJiiiiEEENS1_10collective13CollectiveMmaINS1_35MainloopSm100TmaUmmaWarpSpecializedILi4ELi2ELi4ENS5_IJNS4_1CILi1EEESB_SB_EEEEENS5_IJNSA_ILi128EEENSA_ILi64EEESE_EEENS_10bfloat16_tENS5_IJlSB_lEEESH_SI_NS4_8TiledMMAINS4_8MMA_AtomIJNS4_20SM100_MMA_F16BF16_SSISH_SH_fLi128ELi64ELNS4_4UMMA5MajorE0ELSN_0ELNSM_7ScaleInE0ELSO_0EEEEEENS4_6LayoutISC_NS5_IJNSA_ILi0EEESS_SS_EEEEENS5_IJNS4_10UnderscoreESV_SV_EEEEENS4_13SM90_TMA_LOADENS4_14ComposedLayoutINS4_7SwizzleILi3ELi4ELi3EEENS4_18smem_ptr_flag_bitsILi16EEENSR_INS5_IJNSA_ILi8EEESF_EEENS5_IJSF_SB_EEEEEEEvNS4_8identityESY_S18_vS19_EENS_8epilogue10collective18CollectiveEpilogueINS1B_23Sm100TmaWarpSpecializedILi3ELi2ELi32ELb1ELb0EEEJSG_NS5_IJNSR_ISE_SB_EENSR_INSA_ILi32EEESB_EEEEESH_SI_SH_SI_NS1B_6fusion15FusionCallbacksIS1F_NS1K_17LinearCombinationISH_fSH_fLNS_15FloatRoundStyleE2EEESG_S1J_JEEENS4_5SM1004TMEM4LOAD26SM100_TMEM_LOAD_32dp32b32xESY_NSZ_INS10_ILi2ELi4ELi3EEES13_NSR_INS5_IJS14_S1H_EEENS5_IJS1H_SB_EEEEEEENS4_39AutoVectorizingCopyWithAssumedAlignmentILi128EEENS4_14SM90_TMA_STOREES1Y_S20_S20_EEEvvEEEEvNT_6ParamsE)
        /*08a4*/ 	.short	0x0380
        /*08a6*/ 	.short	0x0800


	//----- nvinfo : EIATTR_SW_WAR
	.align		4
.L_55:
        /*08a8*/ 	.byte	0x04, 0x36
        /*08aa*/ 	.short	(.L_57 - .L_56)
.L_56:
        /*08ac*/ 	.word	0x00000008
.L_57:


//--------------------- .nv.callgraph             --------------------------
	.section	.nv.callgraph,"",@"SHT_CUDA_CALLGRAPH"
	.align	4
	.sectionentsize	8
	.align		4
        /*0000*/ 	.word	0x00000000
	.align		4
        /*0004*/ 	.word	0xffffffff
	.align		4
        /*0008*/ 	.word	index@(_ZN7cutlass13device_kernelINS_4gemm6kernel13GemmUniversalIN4cute5tupleIJiiiiEEENS1_10collective13CollectiveMmaINS1_35MainloopSm100TmaUmmaWarpSpecializedILi4ELi2ELi4ENS5_IJNS4_1CILi1EEESB_SB_EEEEENS5_IJNSA_ILi128EEENSA_ILi64EEESE_EEENS_10bfloat16_tENS5_IJlSB_lEEESH_SI_NS4_8TiledMMAINS4_8MMA_AtomIJNS4_20SM100_MMA_F16BF16_SSISH_SH_fLi128ELi64ELNS4_4UMMA5MajorE0ELSN_0ELNSM_7ScaleInE0ELSO_0EEEEEENS4_6LayoutISC_NS5_IJNSA_ILi0EEESS_SS_EEEEENS5_IJNS4_10UnderscoreESV_SV_EEEEENS4_13SM90_TMA_LOADENS4_14ComposedLayoutINS4_7SwizzleILi3ELi4ELi3EEENS4_18smem_ptr_flag_bitsILi16EEENSR_INS5_IJNSA_ILi8EEESF_EEENS5_IJSF_SB_EEEEEEEvNS4_8identityESY_S18_vS19_EENS_8epilogue10collective18CollectiveEpilogueINS1B_23Sm100TmaWarpSpecializedILi3ELi2ELi32ELb1ELb0EEEJSG_NS5_IJNSR_ISE_SB_EENSR_INSA_ILi32EEESB_EEEEESH_SI_SH_SI_NS1B_6fusion15FusionCallbacksIS1F_NS1K_17LinearCombinationISH_fSH_fLNS_15FloatRoundStyleE2EEESG_S1J_JEEENS4_5SM1004TMEM4LOAD26SM100_TMEM_LOAD_32dp32b32xESY_NSZ_INS10_ILi2ELi4ELi3EEES13_NSR_INS5_IJS14_S1H_EEENS5_IJS1H_SB_EEEEEEENS4_39AutoVectorizingCopyWithAssumedAlignmentILi128EEENS4_14SM90_TMA_STOREES1Y_S20_S20_EEEvvEEEEvNT_6ParamsE)
	.align		4
        /*000c*/ 	.word	index@(__assertfail)
	.align		4
        /*0010*/ 	.word	0x00000000
	.align		4
        /*0014*/ 	.word	0xfffffffe
	.align		4
        /*0018*/ 	.word	0x00000000
	.align		4
        /*001c*/ 	.word	0xfffffffd
	.align		4
        /*0020*/ 	.word	0x00000000
	.align		4
        /*0024*/ 	.word	0xfffffffc


//--------------------- .nv.constant4             --------------------------
	.section	.nv.constant4,"a",@progbits
	.align	8
	.align		8
.nv.constant4:
        /*0000*/ 	.dword	__assertfail
	.align		8
        /*0008*/ 	.dword	__unnamed_1
	.align		8
        /*0010*/ 	.dword	__unnamed_2
	.align		8
        /*0018*/ 	.dword	_ZN39_INTERNAL_1ef3c163_4_k_cu_f8d8055d_67704cuda3std3__45__cpo5beginE
	.align		8
        /*0020*/ 	.dword	_ZN39_INTERNAL_1ef3c163_4_k_cu_f8d8055d_67704cuda3std3__45__cpo3endE
	.align		8
        /*0028*/ 	.dword	_ZN39_INTERNAL_1ef3c163_4_k_cu_f8d8055d_67704cuda3std3__45__cpo6cbeginE
	.align		8
        /*0030*/ 	.dword	_ZN39_INTERNAL_1ef3c163_4_k_cu_f8d8055d_67704cuda3std3__45__cpo4cendE
	.align		8
        /*0038*/ 	.dword	_ZN39_INTERNAL_1ef3c163_4_k_cu_f8d8055d_67704cuda3std3__441_GLOBAL__N__1ef3c163_4_k_cu_f8d8055d_67706ignoreE
	.align		8
        /*0040*/ 	.dword	_ZN39_INTERNAL_1ef3c163_4_k_cu_f8d8055d_67704cuda3std3__419piecewise_constructE
	.align		8
        /*0048*/ 	.dword	_ZN39_INTERNAL_1ef3c163_4_k_cu_f8d8055d_67704cuda3std3__48in_placeE
	.align		8
        /*0050*/ 	.dword	_ZN39_INTERNAL_1ef3c163_4_k_cu_f8d8055d_67704cuda3std6ranges3__45__cpo4swapE
	.align		8
        /*0058*/ 	.dword	_ZN39_INTERNAL_1ef3c163_4_k_cu_f8d8055d_67704cuda3std6ranges3__45__cpo9iter_moveE
	.align		8
        /*0060*/ 	.dword	_ZN39_INTERNAL_1ef3c163_4_k_cu_f8d8055d_67704cute7productE
	.align		8
        /*0068*/ 	.dword	_ZN39_INTERNAL_1ef3c163_4_k_cu_f8d8055d_67704cute1_E
	.align		8
        /*0070*/ 	.dword	$str$25
	.align		8
        /*0078*/ 	.dword	$str$26
	.align		8
        /*0080*/ 	.dword	$str$27
	.align		8
        /*0088*/ 	.dword	$str$28


//--------------------- .text._ZN7cutlass13device_kernelINS_4gemm6kernel13GemmUniversalIN4cute5tupleIJiiiiEEENS1_10collective13CollectiveMmaINS1_35MainloopSm100TmaUmmaWarpSpecializedILi4ELi2ELi4ENS5_IJNS4_1CILi1EEESB_SB_EEEEENS5_IJNSA_ILi128EEENSA_ILi64EEESE_EEENS_10bfloat16_tENS5_IJlSB_lEEESH_SI_NS4_8TiledMMAINS4_8MMA_AtomIJNS4_20SM100_MMA_F16BF16_SSISH_SH_fLi128ELi64ELNS4_4UMMA5MajorE0ELSN_0ELNSM_7ScaleInE0ELSO_0EEEEEENS4_6LayoutISC_NS5_IJNSA_ILi0EEESS_SS_EEEEENS5_IJNS4_10UnderscoreESV_SV_EEEEENS4_13SM90_TMA_LOADENS4_14ComposedLayoutINS4_7SwizzleILi3ELi4ELi3EEENS4_18smem_ptr_flag_bitsILi16EEENSR_INS5_IJNSA_ILi8EEESF_EEENS5_IJSF_SB_EEEEEEEvNS4_8identityESY_S18_vS19_EENS_8epilogue10collective18CollectiveEpilogueINS1B_23Sm100TmaWarpSpecializedILi3ELi2ELi32ELb1ELb0EEEJSG_NS5_IJNSR_ISE_SB_EENSR_INSA_ILi32EEESB_EEEEESH_SI_SH_SI_NS1B_6fusion15FusionCallbacksIS1F_NS1K_17LinearCombinationISH_fSH_fLNS_15FloatRoundStyleE2EEESG_S1J_JEEENS4_5SM1004TMEM4LOAD26SM100_TMEM_LOAD_32dp32b32xESY_NSZ_INS10_ILi2ELi4ELi3EEES13_NSR_INS5_IJS14_S1H_EEENS5_IJS1H_SB_EEEEEEENS4_39AutoVectorizingCopyWithAssumedAlignmentILi128EEENS4_14SM90_TMA_STOREES1Y_S20_S20_EEEvvEEEEvNT_6ParamsE --------------------------
	.section	.text._ZN7cutlass13device_kernelINS_4gemm6kernel13GemmUniversalIN4cute5tupleIJiiiiEEENS1_10collective13CollectiveMmaINS1_35MainloopSm100TmaUmmaWarpSpecializedILi4ELi2ELi4ENS5_IJNS4_1CILi1EEESB_SB_EEEEENS5_IJNSA_ILi128EEENSA_ILi64EEESE_EEENS_10bfloat16_tENS5_IJlSB_lEEESH_SI_NS4_8TiledMMAINS4_8MMA_AtomIJNS4_20SM100_MMA_F16BF16_SSISH_SH_fLi128ELi64ELNS4_4UMMA5MajorE0ELSN_0ELNSM_7ScaleInE0ELSO_0EEEEEENS4_6LayoutISC_NS5_IJNSA_ILi0EEESS_SS_EEEEENS5_IJNS4_10UnderscoreESV_SV_EEEEENS4_13SM90_TMA_LOADENS4_14ComposedLayoutINS4_7SwizzleILi3ELi4ELi3EEENS4_18smem_ptr_flag_bitsILi16EEENSR_INS5_IJNSA_ILi8EEESF_EEENS5_IJSF_SB_EEEEEEEvNS4_8identityESY_S18_vS19_EENS_8epilogue10collective18CollectiveEpilogueINS1B_23Sm100TmaWarpSpecializedILi3ELi2ELi32ELb1ELb0EEEJSG_NS5_IJNSR_ISE_SB_EENSR_INSA_ILi32EEESB_EEEEESH_SI_SH_SI_NS1B_6fusion15FusionCallbacksIS1F_NS1K_17LinearCombinationISH_fSH_fLNS_15FloatRoundStyleE2EEESG_S1J_JEEENS4_5SM1004TMEM4LOAD26SM100_TMEM_LOAD_32dp32b32xESY_NSZ_INS10_ILi2ELi4ELi3EEES13_NSR_INS5_IJS14_S1H_EEENS5_IJS1H_SB_EEEEEEENS4_39AutoVectorizingCopyWithAssumedAlignmentILi128EEENS4_14SM90_TMA_STOREES1Y_S20_S20_EEEvvEEEEvNT_6ParamsE,"ax",@progbits
	.align	128
.text._ZN7cutlass13device_kernelINS_4gemm6kernel13GemmUniversalIN4cute5tupleIJiiiiEEENS1_10collective13CollectiveMmaINS1_35MainloopSm100TmaUmmaWarpSpecializedILi4ELi2ELi4ENS5_IJNS4_1CILi1EEESB_SB_EEEEENS5_IJNSA_ILi128EEENSA_ILi64EEESE_EEENS_10bfloat16_tENS5_IJlSB_lEEESH_SI_NS4_8TiledMMAINS4_8MMA_AtomIJNS4_20SM100_MMA_F16BF16_SSISH_SH_fLi128ELi64ELNS4_4UMMA5MajorE0ELSN_0ELNSM_7ScaleInE0ELSO_0EEEEEENS4_6LayoutISC_NS5_IJNSA_ILi0EEESS_SS_EEEEENS5_IJNS4_10UnderscoreESV_SV_EEEEENS4_13SM90_TMA_LOADENS4_14ComposedLayoutINS4_7SwizzleILi3ELi4ELi3EEENS4_18smem_ptr_flag_bitsILi16EEENSR_INS5_IJNSA_ILi8EEESF_EEENS5_IJSF_SB_EEEEEEEvNS4_8identityESY_S18_vS19_EENS_8epilogue10collective18CollectiveEpilogueINS1B_23Sm100TmaWarpSpecializedILi3ELi2ELi32ELb1ELb0EEEJSG_NS5_IJNSR_ISE_SB_EENSR_INSA_ILi32EEESB_EEEEESH_SI_SH_SI_NS1B_6fusion15FusionCallbacksIS1F_NS1K_17LinearCombinationISH_fSH_fLNS_15FloatRoundStyleE2EEESG_S1J_JEEENS4_5SM1004TMEM4LOAD26SM100_TMEM_LOAD_32dp32b32xESY_NSZ_INS10_ILi2ELi4ELi3EEES13_NSR_INS5_IJS14_S1H_EEENS5_IJS1H_SB_EEEEEEENS4_39AutoVectorizingCopyWithAssumedAlignmentILi128EEENS4_14SM90_TMA_STOREES1Y_S20_S20_EEEvvEEEEvNT_6ParamsE:
        .type           _ZN7cutlass13device_kernelINS_4gemm6kernel13GemmUniversalIN4cute5tupleIJiiiiEEENS1_10collective13CollectiveMmaINS1_35MainloopSm100TmaUmmaWarpSpecializedILi4ELi2ELi4ENS5_IJNS4_1CILi1EEESB_SB_EEEEENS5_IJNSA_ILi128EEENSA_ILi64EEESE_EEENS_10bfloat16_tENS5_IJlSB_lEEESH_SI_NS4_8TiledMMAINS4_8MMA_AtomIJNS4_20SM100_MMA_F16BF16_SSISH_SH_fLi128ELi64ELNS4_4UMMA5MajorE0ELSN_0ELNSM_7ScaleInE0ELSO_0EEEEEENS4_6LayoutISC_NS5_IJNSA_ILi0EEESS_SS_EEEEENS5_IJNS4_10UnderscoreESV_SV_EEEEENS4_13SM90_TMA_LOADENS4_14ComposedLayoutINS4_7SwizzleILi3ELi4ELi3EEENS4_18smem_ptr_flag_bitsILi16EEENSR_INS5_IJNSA_ILi8EEESF_EEENS5_IJSF_SB_EEEEEEEvNS4_8identityESY_S18_vS19_EENS_8epilogue10collective18CollectiveEpilogueINS1B_23Sm100TmaWarpSpecializedILi3ELi2ELi32ELb1ELb0EEEJSG_NS5_IJNSR_ISE_SB_EENSR_INSA_ILi32EEESB_EEEEESH_SI_SH_SI_NS1B_6fusion15FusionCallbacksIS1F_NS1K_17LinearCombinationISH_fSH_fLNS_15FloatRoundStyleE2EEESG_S1J_JEEENS4_5SM1004TMEM4LOAD26SM100_TMEM_LOAD_32dp32b32xESY_NSZ_INS10_ILi2ELi4ELi3EEES13_NSR_INS5_IJS14_S1H_EEENS5_IJS1H_SB_EEEEEEENS4_39AutoVectorizingCopyWithAssumedAlignmentILi128EEENS4_14SM90_TMA_STOREES1Y_S20_S20_EEEvvEEEEvNT_6ParamsE,@function
        .size           _ZN7cutlass13device_kernelINS_4gemm6kernel13GemmUniversalIN4cute5tupleIJiiiiEEENS1_10collective13CollectiveMmaINS1_35MainloopSm100TmaUmmaWarpSpecializedILi4ELi2ELi4ENS5_IJNS4_1CILi1EEESB_SB_EEEEENS5_IJNSA_ILi128EEENSA_ILi64EEESE_EEENS_10bfloat16_tENS5_IJlSB_lEEESH_SI_NS4_8TiledMMAINS4_8MMA_AtomIJNS4_20SM100_MMA_F16BF16_SSISH_SH_fLi128ELi64ELNS4_4UMMA5MajorE0ELSN_0ELNSM_7ScaleInE0ELSO_0EEEEEENS4_6LayoutISC_NS5_IJNSA_ILi0EEESS_SS_EEEEENS5_IJNS4_10UnderscoreESV_SV_EEEEENS4_13SM90_TMA_LOADENS4_14ComposedLayoutINS4_7SwizzleILi3ELi4ELi3EEENS4_18smem_ptr_flag_bitsILi16EEENSR_INS5_IJNSA_ILi8EEESF_EEENS5_IJSF_SB_EEEEEEEvNS4_8identityESY_S18_vS19_EENS_8epilogue10collective18CollectiveEpilogueINS1B_23Sm100TmaWarpSpecializedILi3ELi2ELi32ELb1ELb0EEEJSG_NS5_IJNSR_ISE_SB_EENSR_INSA_ILi32EEESB_EEEEESH_SI_SH_SI_NS1B_6fusion15FusionCallbacksIS1F_NS1K_17LinearCombinationISH_fSH_fLNS_15FloatRoundStyleE2EEESG_S1J_JEEENS4_5SM1004TMEM4LOAD26SM100_TMEM_LOAD_32dp32b32xESY_NSZ_INS10_ILi2ELi4ELi3EEES13_NSR_INS5_IJS14_S1H_EEENS5_IJS1H_SB_EEEEEEENS4_39AutoVectorizingCopyWithAssumedAlignmentILi128EEENS4_14SM90_TMA_STOREES1Y_S20_S20_EEEvvEEEEvNT_6ParamsE,(.L_x_154 - _ZN7cutlass13device_kernelINS_4gemm6kernel13GemmUniversalIN4cute5tupleIJiiiiEEENS1_10collective13CollectiveMmaINS1_35MainloopSm100TmaUmmaWarpSpecializedILi4ELi2ELi4ENS5_IJNS4_1CILi1EEESB_SB_EEEEENS5_IJNSA_ILi128EEENSA_ILi64EEESE_EEENS_10bfloat16_tENS5_IJlSB_lEEESH_SI_NS4_8TiledMMAINS4_8MMA_AtomIJNS4_20SM100_MMA_F16BF16_SSISH_SH_fLi128ELi64ELNS4_4UMMA5MajorE0ELSN_0ELNSM_7ScaleInE0ELSO_0EEEEEENS4_6LayoutISC_NS5_IJNSA_ILi0EEESS_SS_EEEEENS5_IJNS4_10UnderscoreESV_SV_EEEEENS4_13SM90_TMA_LOADENS4_14ComposedLayoutINS4_7SwizzleILi3ELi4ELi3EEENS4_18smem_ptr_flag_bitsILi16EEENSR_INS5_IJNSA_ILi8EEESF_EEENS5_IJSF_SB_EEEEEEEvNS4_8identityESY_S18_vS19_EENS_8epilogue10collective18CollectiveEpilogueINS1B_23Sm100TmaWarpSpecializedILi3ELi2ELi32ELb1ELb0EEEJSG_NS5_IJNSR_ISE_SB_EENSR_INSA_ILi32EEESB_EEEEESH_SI_SH_SI_NS1B_6fusion15FusionCallbacksIS1F_NS1K_17LinearCombinationISH_fSH_fLNS_15FloatRoundStyleE2EEESG_S1J_JEEENS4_5SM1004TMEM4LOAD26SM100_TMEM_LOAD_32dp32b32xESY_NSZ_INS10_ILi2ELi4ELi3EEES13_NSR_INS5_IJS14_S1H_EEENS5_IJS1H_SB_EEEEEEENS4_39AutoVectorizingCopyWithAssumedAlignmentILi128EEENS4_14SM90_TMA_STOREES1Y_S20_S20_EEEvvEEEEvNT_6ParamsE)
        .other          _ZN7cutlass13device_kernelINS_4gemm6kernel13GemmUniversalIN4cute5tupleIJiiiiEEENS1_10collective13CollectiveMmaINS1_35MainloopSm100TmaUmmaWarpSpecializedILi4ELi2ELi4ENS5_IJNS4_1CILi1EEESB_SB_EEEEENS5_IJNSA_ILi128EEENSA_ILi64EEESE_EEENS_10bfloat16_tENS5_IJlSB_lEEESH_SI_NS4_8TiledMMAINS4_8MMA_AtomIJNS4_20SM100_MMA_F16BF16_SSISH_SH_fLi128ELi64ELNS4_4UMMA5MajorE0ELSN_0ELNSM_7ScaleInE0ELSO_0EEEEEENS4_6LayoutISC_NS5_IJNSA_ILi0EEESS_SS_EEEEENS5_IJNS4_10UnderscoreESV_SV_EEEEENS4_13SM90_TMA_LOADENS4_14ComposedLayoutINS4_7SwizzleILi3ELi4ELi3EEENS4_18smem_ptr_flag_bitsILi16EEENSR_INS5_IJNSA_ILi8EEESF_EEENS5_IJSF_SB_EEEEEEEvNS4_8identityESY_S18_vS19_EENS_8epilogue10collective18CollectiveEpilogueINS1B_23Sm100TmaWarpSpecializedILi3ELi2ELi32ELb1ELb0EEEJSG_NS5_IJNSR_ISE_SB_EENSR_INSA_ILi32EEESB_EEEEESH_SI_SH_SI_NS1B_6fusion15FusionCallbacksIS1F_NS1K_17LinearCombinationISH_fSH_fLNS_15FloatRoundStyleE2EEESG_S1J_JEEENS4_5SM1004TMEM4LOAD26SM100_TMEM_LOAD_32dp32b32xESY_NSZ_INS10_ILi2ELi4ELi3EEES13_NSR_INS5_IJS14_S1H_EEENS5_IJS1H_SB_EEEEEEENS4_39AutoVectorizingCopyWithAssumedAlignmentILi128EEENS4_14SM90_TMA_STOREES1Y_S20_S20_EEEvvEEEEvNT_6ParamsE,@"STO_CUDA_ENTRY STV_DEFAULT"
_ZN7cutlass13device_kernelINS_4gemm6kernel13GemmUniversalIN4cute5tupleIJiiiiEEENS1_10collective13CollectiveMmaINS1_35MainloopSm100TmaUmmaWarpSpecializedILi4ELi2ELi4ENS5_IJNS4_1CILi1EEESB_SB_EEEEENS5_IJNSA_ILi128EEENSA_ILi64EEESE_EEENS_10bfloat16_tENS5_IJlSB_lEEESH_SI_NS4_8TiledMMAINS4_8MMA_AtomIJNS4_20SM100_MMA_F16BF16_SSISH_SH_fLi128ELi64ELNS4_4UMMA5MajorE0ELSN_0ELNSM_7ScaleInE0ELSO_0EEEEEENS4_6LayoutISC_NS5_IJNSA_ILi0EEESS_SS_EEEEENS5_IJNS4_10UnderscoreESV_SV_EEEEENS4_13SM90_TMA_LOADENS4_14ComposedLayoutINS4_7SwizzleILi3ELi4ELi3EEENS4_18smem_ptr_flag_bitsILi16EEENSR_INS5_IJNSA_ILi8EEESF_EEENS5_IJSF_SB_EEEEEEEvNS4_8identityESY_S18_vS19_EENS_8epilogue10collective18CollectiveEpilogueINS1B_23Sm100TmaWarpSpecializedILi3ELi2ELi32ELb1ELb0EEEJSG_NS5_IJNSR_ISE_SB_EENSR_INSA_ILi32EEESB_EEEEESH_SI_SH_SI_NS1B_6fusion15FusionCallbacksIS1F_NS1K_17LinearCombinationISH_fSH_fLNS_15FloatRoundStyleE2EEESG_S1J_JEEENS4_5SM1004TMEM4LOAD26SM100_TMEM_LOAD_32dp32b32xESY_NSZ_INS10_ILi2ELi4ELi3EEES13_NSR_INS5_IJS14_S1H_EEENS5_IJS1H_SB_EEEEEEENS4_39AutoVectorizingCopyWithAssumedAlignmentILi128EEENS4_14SM90_TMA_STOREES1Y_S20_S20_EEEvvEEEEvNT_6ParamsE:
[----:B------:R-:W1:Y:S01]  /*0000*/  LDC R1, c[0x0][0x37c] ;  /* 0x0000df00ff017b82 */ /* 0x000e620000000800 */
[----:B------:R-:W2:Y:S01]  /*0010*/  S2R R93, SR_TID.X ;  /* 0x00000000005d7919 */ /* 0x000ea20000002100 */
[----:B------:R-:W3:Y:S01]  /*0020*/  LDCU.64 UR4, c[0x0][0x890] ;  /* 0x00011200ff0477ac */ /* 0x000ee20008000a00 */
[----:B------:R-:W-:Y:S02]  /*0030*/  PRMT R88, RZ, 0x7610, R88 ;  /* 0x00007610ff587816 */ /* 0x000fe40000000058 */
[----:B------:R-:W-:Y:S01]  /*0040*/  ELECT P5, URZ, PT ;  /* 0x0000000000ff782f */ /* 0x000fe200038a0000 */
[----:B------:R-:W4:Y:S01]  /*0050*/  LDCU.64 UR46, c[0x0][0x358] ;  /* 0x00006b00ff2e77ac */ /* 0x000f220008000a00 */
[----:B---3--:R-:W-:-:S04]  /*0060*/  UISETP.NE.U32.AND UP0, UPT, UR4, URZ, UPT ;  /* 0x000000ff0400728c */ /* 0x008fc8000bf05070 */
[----:B------:R-:W-:Y:S01]  /*0070*/  UISETP.NE.AND.EX UP0, UPT, UR5, URZ, UPT, UP0 ;  /* 0x000000ff0500728c */ /* 0x000fe2000bf05300 */
[----:B--2---:R-:W-:-:S05]  /*0080*/  SHF.R.U32.HI R92, RZ, 0x5, R93 ;  /* 0x00000005ff5c7819 */ /* 0x004fca000001165d */
[----:B------:R-:W2:Y:S02]  /*0090*/  SHFL.IDX PT, R0, R92, RZ, 0x1f ;  /* 0x00001fff5c007589 */ /* 0x000ea400000e0000 */
[----:B--2---:R-:W-:Y:S01]  /*00a0*/  R2UR UR8, R0 ;  /* 0x00000000000872ca */ /* 0x004fe200000e0000 */
[----:B-1--4-:R-:W-:-:S14]  /*00b0*/  BRA.U UP0, `(.L_x_0) ;  /* 0x00000001002c7547 */ /* 0x012fdc000b800000 */
[----:B------:R-:W1:Y:S02]  /*00c0*/  LDCU.64 UR6, c[0x0][0x888] ;  /* 0x00011100ff0677ac */ /* 0x000e640008000a00 */
[----:B-1----:R-:W-:-:S04]  /*00d0*/  UISETP.NE.U32.AND UP0, UPT, UR6, URZ, UPT ;  /* 0x000000ff0600728c */ /* 0x002fc8000bf05070 */
[----:B------:R-:W-:-:S09]  /*00e0*/  UISETP.NE.AND.EX UP0, UPT, UR7, URZ, UPT, UP0 ;  /* 0x000000ff0700728c */ /* 0x000fd2000bf05300 */
[----:B------:R-:W-:Y:S05]  /*00f0*/  BRA.U !UP0, `(.L_x_1) ;  /* 0x0000000108107547 */ /* 0x000fea000b800000 */
[----:B------:R-:W1:Y:S02]  /*0100*/  LDC.64 R2, c[0x0][0x888] ;  /* 0x00022200ff027b82 */ /* 0x000e640000000a00 */
[----:B-1----:R1:W5:Y:S01]  /*0110*/  LDG.E R49, desc[UR46][R2.64] ;  /* 0x0000002e02317981 */ /* 0x002362000c1e1900 */
[----:B------:R-:W-:Y:S01]  /*0120*/  HFMA2 R88, -RZ, RZ, 0, 5.9604644775390625e-08 ;  /* 0x00000001ff587431 */ /* 0x000fe200000001ff */
[----:B------:R-:W-:Y:S05]  /*0130*/  BRA `(.L_x_0) ;  /* 0x00000000000c7947 */ /* 0x000fea0003800000 */
.L_x_1:
[----:B------:R-:W1:Y:S01]  /*0140*/  LDCU UR6, c[0x0][0x880] ;  /* 0x00011000ff0677ac */ /* 0x000e620008000800 */
[----:B------:R-:W-:Y:S01]  /*0150*/  HFMA2 R88, -RZ, RZ, 0, 5.9604644775390625e-08 ;  /* 0x00000001ff587431 */ /* 0x000fe200000001ff */
[----:B-1----:R-:W-:-:S07]  /*0160*/  MOV R49, UR6 ;  /* 0x0000000600317c02 */ /* 0x002fce0008000f00 */
.L_x_0:
[----:B------:R-:W2:Y:S02]  /*0170*/  LDCU.64 UR6, c[0x0][0x8b0] ;  /* 0x00011600ff0677ac */ /* 0x000ea40008000a00 */
[----:B--2---:R-:W-:-:S04]  /*0180*/  UISETP.NE.U32.AND UP0, UPT, UR6, URZ, UPT ;  /* 0x000000ff0600728c */ /* 0x004fc8000bf05070 */
[----:B------:R-:W-:-:S09]  /*0190*/  UISETP.NE.AND.EX UP0, UPT, UR7, URZ, UPT, UP0 ;  /* 0x000000ff0700728c */ /* 0x000fd2000bf05300 */
[----:B------:R-:W-:Y:S05]  /*01a0*/  BRA.U UP0, `(.L_x_2) ;  /* 0x0000000100247547 */ /* 0x000fea000b800000 */
[----:B------:R-:W2:Y:S02]  /*01b0*/  LDCU.64 UR6, c[0x0][0x8a8] ;  /* 0x00011500ff0677ac */ /* 0x000ea40008000a00 */
[----:B--2---:R-:W-:-:S04]  /*01c0*/  UISETP.NE.U32.AND UP0, UPT, UR6, URZ, UPT ;  /* 0x000000ff0600728c */ /* 0x004fc8000bf05070 */
[----:B------:R-:W-:-:S09]  /*01d0*/  UISETP.NE.AND.EX UP0, UPT, UR7, URZ, UPT, UP0 ;  /* 0x000000ff0700728c */ /* 0x000fd2000bf05300 */
[----:B------:R-:W-:Y:S05]  /*01e0*/  BRA.U !UP0, `(.L_x_3) ;  /* 0x00000001080c7547 */ /* 0x000fea000b800000 */
[----:B-1----:R-:W1:Y:S02]  /*01f0*/  LDC.64 R2, c[0x0][0x8a8] ;  /* 0x00022a00ff027b82 */ /* 0x002e640000000a00 */
[----:B-1----:R2:W5:Y:S01]  /*0200*/  LDG.E R47, desc[UR46][R2.64] ;  /* 0x0000002e022f7981 */ /* 0x002562000c1e1900 */
[----:B------:R-:W-:Y:S05]  /*0210*/  BRA `(.L_x_2) ;  /* 0x0000000000087947 */ /* 0x000fea0003800000 */
.L_x_3:
[----:B------:R-:W2:Y:S02]  /*0220*/  LDCU UR6, c[0x0][0x8a0] ;  /* 0x00011400ff0677ac */ /* 0x000ea40008000800 */
[----:B--2---:R-:W-:Y:S02]  /*0230*/  MOV R47, UR6 ;  /* 0x00000006002f7c02 */ /* 0x004fe40008000f00 */
.L_x_2:
[----:B------:R-:W-:Y:S01]  /*0240*/  IMAD.U32 R0, RZ, RZ, UR8 ;  /* 0x00000008ff007e24 */ /* 0x000fe2000f8e00ff */
[----:B------:R-:W-:Y:S04]  /*0250*/  BSSY.RECONVERGENT B0, `(.L_x_4) ;  /* 0x000000c000007945 */ /* 0x000fe80003800200 */
[C---:B------:R-:W-:Y:S02]  /*0260*/  ISETP.NE.OR P1, PT, R0.reuse, 0x1, !P5 ;  /* 0x000000010000780c */ /* 0x040fe40006f25670 */
[----:B------:R-:W-:-:S11]  /*0270*/  ISETP.NE.OR P0, PT, R0, 0x3, !P5 ;  /* 0x000000030000780c */ /* 0x000fd60006f05670 */
[----:B------:R-:W-:Y:S05]  /*0280*/  @P1 BRA `(.L_x_5) ;  /* 0x0000000000201947 */ /* 0x000fea0003800000 */
[----:B------:R-:W3:Y:S02]  /*0290*/  LDCU.64 UR6, c[0x0][0x348] ;  /* 0x00006900ff0677ac */ /* 0x000ee40008000a00 */
[----:B---3--:R-:W-:Y:S02]  /*02a0*/  UIADD3 UR10, UP1, UPT, UR6, 0x80, URZ ;  /* 0x00000080060a7890 */ /* 0x008fe4000ff3e0ff */
[----:B------:R-:W-:Y:S02]  /*02b0*/  UIADD3 UR6, UP0, UPT, UR6, 0x180, URZ ;  /* 0x0000018006067890 */ /* 0x000fe4000ff1e0ff */
[----:B------:R-:W-:Y:S02]  /*02c0*/  UIADD3.X UR11, UPT, UPT, URZ, UR7, URZ, UP1, !UPT ;  /* 0x00000007ff0b7290 */ /* 0x000fe40008ffe4ff */
[----:B------:R-:W-:-:S07]  /*02d0*/  UIADD3.X UR7, UPT, UPT, URZ, UR7, URZ, UP0, !UPT ;  /* 0x00000007ff077290 */ /* 0x000fce00087fe4ff */
[----:B------:R3:W-:Y:S02]  /*02e0*/  UTMACCTL.PF [UR10] ;  /* 0x000000000a0079b9 */ /* 0x0007e40008040000 */
[----:B------:R3:W-:Y:S02]  /*02f0*/  UTMACCTL.PF [UR6] ;  /* 0x00000000060079b9 */ /* 0x0007e40008040000 */
[----:B---3--:R-:W-:Y:S01]  /*0300*/  NOP ;  /* 0x0000000000007918 */ /* 0x008fe20000000000 */
.L_x_5:
[----:B------:R-:W-:Y:S05]  /*0310*/  BSYNC.RECONVERGENT B0 ;  /* 0x0000000000007941 */ /* 0x000fea0003800200 */
.L_x_4:
[----:B------:R-:W-:Y:S04]  /*0320*/  BSSY.RECONVERGENT B0, `(.L_x_6) ;  /* 0x000000a000007945 */ /* 0x000fe80003800200 */
        /* <DEDUP_REMOVED lines=9> */
.L_x_7:
[----:B------:R-:W-:Y:S05]  /*03c0*/  BSYNC.RECONVERGENT B0 ;  /* 0x0000000000007941 */ /* 0x000fea0003800200 */
.L_x_6:
[----:B------:R-:W3:Y:S01]  /*03d0*/  LDCU.64 UR6, c[0x0][0x888] ;  /* 0x00011100ff0677ac */ /* 0x000ee20008000a00 */
[----:B------:R-:W-:Y:S02]  /*03e0*/  UISETP.EQ.U32.AND UP1, UPT, UR4, URZ, UPT ;  /* 0x000000ff0400728c */ /* 0x000fe4000bf22070 */
[----:B------:R-:W-:Y:S02]  /*03f0*/  UPLOP3.LUT UP2, UPT, UPT, UPT, UPT, 0x80, 0x8 ;  /* 0x000000000008789c */ /* 0x000fe40003f4f070 */
[----:B---3--:R-:W-:-:S04]  /*0400*/  UISETP.NE.U32.AND UP0, UPT, UR6, URZ, UPT ;  /* 0x000000ff0600728c */ /* 0x008fc8000bf05070 */
[----:B------:R-:W-:-:S04]  /*0410*/  UISETP.NE.AND.EX UP0, UPT, UR7, URZ, UPT, UP0 ;  /* 0x000000ff0700728c */ /* 0x000fc8000bf05300 */
[----:B------:R-:W-:-:S04]  /*0420*/  UISETP.EQ.OR.EX UP3, UPT, UR5, URZ, !UP0, UP1 ;  /* 0x000000ff0500728c */ /* 0x000fc8000c762710 */
[----:B------:R-:W-:-:S05]  /*0430*/  UP2UR UR53, UPR, URZ, 0x8 ;  /* 0x00000008ff357883 */ /* 0x000fca0008000000 */
[----:B------:R-:W-:Y:S07]  /*0440*/  BRA.U !UP3, `(.L_x_8) ;  /* 0x000000010b207547 */ /* 0x000fee000b800000 */
[----:B------:R-:W-:Y:S01]  /*0450*/  UISETP.NE.U32.AND UP2, UPT, UR4, URZ, UPT ;  /* 0x000000ff0400728c */ /* 0x000fe2000bf45070 */
[----:B-----5:R-:W-:Y:S01]  /*0460*/  FSETP.NEU.AND P0, PT, R49, RZ, PT ;  /* 0x000000ff3100720b */ /* 0x020fe20003f0d000 */
[----:B------:R-:W-:Y:S02]  /*0470*/  USEL UR4, URZ, 0xffffffff, UP0 ;  /* 0xffffffffff047887 */ /* 0x000fe40008000000 */
[----:B------:R-:W-:-:S10]  /*0480*/  UISETP.NE.AND.EX UP2, UPT, UR5, URZ, UPT, UP2 ;  /* 0x000000ff0500728c */ /* 0x000fd4000bf45320 */
[----:B------:R-:W-:Y:S01]  /*0490*/  VOTEU.ANY UP1, P0 ;  /* 0x0000000000ff7886 */ /* 0x000fe20000020100 */
[----:B------:R-:W-:-:S04]  /*04a0*/  @!UP2 USEL UR4, URZ, 0xffffffff, UP1 ;  /* 0xffffffffff04a887 */ /* 0x000fc80008800000 */
[----:B------:R-:W-:-:S04]  /*04b0*/  ULOP3.LUT UR4, UR4, 0x1, URZ, 0xc0, !UPT ;  /* 0x0000000104047892 */ /* 0x000fc8000f8ec0ff */
[----:B------:R-:W-:-:S11]  /*04c0*/  UISETP.NE.U32.AND UP2, UPT, UR4, 0x1, UPT ;  /* 0x000000010400788c */ /* 0x000fd6000bf45070 */
.L_x_8:
[----:B-12---:R-:W1:Y:S01]  /*04d0*/  SHFL.IDX PT, R2, R92, RZ, 0x1f ;  /* 0x00001fff5c027589 */ /* 0x006e6200000e0000 */
[----:B------:R-:W-:-:S04]  /*04e0*/  UISETP.NE.AND UP1, UPT, UR8, 0x2, UPT ;  /* 0x000000020800788c */ /* 0x000fc8000bf25270 */
[----:B------:R-:W-:Y:S01]  /*04f0*/  USEL UR6, URZ, 0x1, UP1 ;  /* 0x00000001ff067887 */ /* 0x000fe20008800000 */
[----:B-1----:R-:W-:-:S13]  /*0500*/  ISETP.NE.AND P0, PT, R2, RZ, PT ;  /* 0x000000ff0200720c */ /* 0x002fda0003f05270 */
[----:B------:R-:W-:Y:S05]  /*0510*/  @P0 BRA `(.L_x_9) ;  /* 0x0000000000480947 */ /* 0x000fea0003800000 */
[----:B------:R-:W1:Y:S01]  /*0520*/  S2UR UR5, SR_CgaCtaId ;  /* 0x00000000000579c3 */ /* 0x000e620000008800 */
[----:B------:R-:W-:Y:S01]  /*0530*/  UMOV UR7, 0x400 ;  /* 0x0000040000077882 */ /* 0x000fe20000000000 */
[----:B------:R-:W-:Y:S01]  /*0540*/  UMOV UR4, 0x1 ;  /* 0x0000000100047882 */ /* 0x000fe20000000000 */
[----:B------:R-:W-:Y:S01]  /*0550*/  ELECT P0, URZ, PT ;  /* 0x0000000000ff782f */ /* 0x000fe20003800000 */
[----:B------:R-:W-:-:S04]  /*0560*/  UIADD3 UR10, UPT, UPT, -UR4, 0x100000, URZ ;  /* 0x00100000040a7890 */ /* 0x000fc8000fffe1ff */
[----:B------:R-:W-:Y:S02]  /*0570*/  USHF.L.U32 UR11, UR10, 0xb, URZ ;  /* 0x0000000b0a0b7899 */ /* 0x000fe400080006ff */
[----:B------:R-:W-:Y:S02]  /*0580*/  USHF.L.U32 UR10, UR10, 0x1, URZ ;  /* 0x000000010a0a7899 */ /* 0x000fe400080006ff */
[----:B-1----:R-:W-:Y:S01]  /*0590*/  ULEA UR5, UR5, UR7, 0x18 ;  /* 0x0000000705057291 */ /* 0x002fe2000f8ec0ff */
[----:B------:R-:W1:Y:S11]  /*05a0*/  FENCE.VIEW.ASYNC.S ;  /* 0x00000000000073c6 */ /* 0x000e760000000000 */
[----:B-1----:R1:W2:Y:S01]  /*05b0*/  SYNCS.EXCH.64 URZ, [UR5], UR10 ;  /* 0x0000000a05ff75b2 */ /* 0x0022a20008000100 */
[----:B------:R1:W3:Y:S01]  /*05c0*/  SYNCS.EXCH.64 URZ, [UR5+0x20], UR10 ;  /* 0x0000200a05ff75b2 */ /* 0x0002e20008000100 */
[----:B------:R1:W4:Y:S01]  /*05d0*/  SYNCS.EXCH.64 URZ, [UR5+0x8], UR10 ;  /* 0x0000080a05ff75b2 */ /* 0x0003220008000100 */
[----:B------:R1:W1:Y:S01]  /*05e0*/  SYNCS.EXCH.64 URZ, [UR5+0x28], UR10 ;  /* 0x0000280a05ff75b2 */ /* 0x0002620008000100 */
[----:B------:R1:W1:Y:S01]  /*05f0*/  SYNCS.EXCH.64 URZ, [UR5+0x10], UR10 ;  /* 0x0000100a05ff75b2 */ /* 0x0002620008000100 */
[----:B------:R1:W1:Y:S01]  /*0600*/  SYNCS.EXCH.64 URZ, [UR5+0x30], UR10 ;  /* 0x0000300a05ff75b2 */ /* 0x0002620008000100 */
[----:B------:R1:W1:Y:S01]  /*0610*/  SYNCS.EXCH.64 URZ, [UR5+0x18], UR10 ;  /* 0x0000180a05ff75b2 */ /* 0x0002620008000100 */
[----:B------:R1:W1:Y:S01]  /*0620*/  SYNCS.EXCH.64 URZ, [UR5+0x38], UR10 ;  /* 0x0000380a05ff75b2 */ /* 0x0002620008000100 */
[----:B------:R-:W-:Y:S01]  /*0630*/  NOP ;  /* 0x0000000000007918 */ /* 0x000fe20000000000 */
.L_x_9:
[----:B------:R-:W2:Y:S01]  /*0640*/  SHFL.IDX PT, R2, R92, RZ, 0x1f ;  /* 0x00001fff5c027589 */ /* 0x000ea200000e0000 */
[----:B------:R-:W-:Y:S01]  /*0650*/  NOP ;  /* 0x0000000000007918 */ /* 0x000fe20000000000 */
[----:B--2---:R-:W-:-:S13]  /*0660*/  ISETP.NE.AND P0, PT, R2, 0x1, PT ;  /* 0x000000010200780c */ /* 0x004fda0003f05270 */
[----:B------:R-:W-:Y:S05]  /*0670*/  @P0 BRA `(.L_x_10) ;  /* 0x0000000000500947 */ /* 0x000fea0003800000 */
[----:B------:R-:W2:Y:S01]  /*0680*/  S2UR UR7, SR_CgaCtaId ;  /* 0x00000000000779c3 */ /* 0x000ea20000008800 */
[----:B------:R-:W-:Y:S01]  /*0690*/  UMOV UR9, 0x400 ;  /* 0x0000040000097882 */ /* 0x000fe20000000000 */
[----:B-1----:R-:W-:Y:S01]  /*06a0*/  UMOV UR5, 0x20 ;  /* 0x0000002000057882 */ /* 0x002fe20000000000 */
[----:B------:R-:W-:Y:S01]  /*06b0*/  UMOV UR4, 0x80 ;  /* 0x0000008000047882 */ /* 0x000fe20000000000 */
[----:B------:R-:W-:-:S04]  /*06c0*/  UIADD3 UR10, UPT, UPT, -UR5, 0x100000, URZ ;  /* 0x00100000050a7890 */ /* 0x000fc8000fffe1ff */
[----:B------:R-:W-:Y:S02]  /*06d0*/  USHF.L.U32 UR11, UR10, 0xb, URZ ;  /* 0x0000000b0a0b7899 */ /* 0x000fe400080006ff */
[----:B------:R-:W-:Y:S02]  /*06e0*/  USHF.L.U32 UR10, UR10, 0x1, URZ ;  /* 0x000000010a0a7899 */ /* 0x000fe400080006ff */
[----:B------:R-:W-:-:S04]  /*06f0*/  UIADD3 UR4, UPT, UPT, -UR4, 0x100000, URZ ;  /* 0x0010000004047890 */ /* 0x000fc8000fffe1ff */
[----:B------:R-:W-:Y:S02]  /*0700*/  USHF.L.U32 UR5, UR4, 0xb, URZ ;  /* 0x0000000b04057899 */ /* 0x000fe400080006ff */
[----:B------:R-:W-:Y:S01]  /*0710*/  USHF.L.U32 UR4, UR4, 0x1, URZ ;  /* 0x0000000104047899 */ /* 0x000fe200080006ff */
[----:B------:R-:W-:Y:S01]  /*0720*/  ELECT P0, URZ, PT ;  /* 0x0000000000ff782f */ /* 0x000fe20003800000 */
[----:B--2---:R-:W-:Y:S01]  /*0730*/  ULEA UR7, UR7, UR9, 0x18 ;  /* 0x0000000907077291 */ /* 0x004fe2000f8ec0ff */
[----:B------:R-:W1:Y:S11]  /*0740*/  FENCE.VIEW.ASYNC.S ;  /* 0x00000000000073c6 */ /* 0x000e760000000000 */
[----:B-1----:R2:W1:Y:S01]  /*0750*/  SYNCS.EXCH.64 URZ, [UR7+0x40], UR10 ;  /* 0x0000400a07ff75b2 */ /* 0x0024620008000100 */
[----:B------:R2:W1:Y:S01]  /*0760*/  SYNCS.EXCH.64 URZ, [UR7+0x58], UR4 ;  /* 0x0000580407ff75b2 */ /* 0x0004620008000100 */
[----:B------:R2:W1:Y:S01]  /*0770*/  SYNCS.EXCH.64 URZ, [UR7+0x48], UR10 ;  /* 0x0000480a07ff75b2 */ /* 0x0004620008000100 */
[----:B------:R2:W1:Y:S01]  /*0780*/  SYNCS.EXCH.64 URZ, [UR7+0x60], UR4 ;  /* 0x0000600407ff75b2 */ /* 0x0004620008000100 */
[----:B------:R2:W1:Y:S01]  /*0790*/  SYNCS.EXCH.64 URZ, [UR7+0x50], UR10 ;  /* 0x0000500a07ff75b2 */ /* 0x0004620008000100 */
[----:B------:R2:W1:Y:S02]  /*07a0*/  SYNCS.EXCH.64 URZ, [UR7+0x68], UR4 ;  /* 0x0000680407ff75b2 */ /* 0x0004640008000100 */
[----:B--2---:R-:W-:Y:S01]  /*07b0*/  NOP ;  /* 0x0000000000007918 */ /* 0x004fe20000000000 */
.L_x_10:
[----:B------:R-:W2:Y:S01]  /*07c0*/  SHFL.IDX PT, R2, R92, RZ, 0x1f ;  /* 0x00001fff5c027589 */ /* 0x000ea200000e0000 */
[----:B------:R-:W-:Y:S01]  /*07d0*/  NOP ;  /* 0x0000000000007918 */ /* 0x000fe20000000000 */
[----:B--2---:R-:W-:-:S13]  /*07e0*/  ISETP.NE.AND P0, PT, R2, 0x3, PT ;  /* 0x000000030200780c */ /* 0x004fda0003f05270 */
[----:B------:R-:W-:Y:S05]  /*07f0*/  @P0 BRA `(.L_x_11) ;  /* 0x0000000000300947 */ /* 0x000fea0003800000 */
[----:B-1----:R-:W1:Y:S01]  /*0800*/  S2UR UR5, SR_CgaCtaId ;  /* 0x00000000000579c3 */ /* 0x002e620000008800 */
        /* <DEDUP_REMOVED lines=8> */
[----:B-1----:R2:W1:Y:S01]  /*0890*/  SYNCS.EXCH.64 URZ, [UR5+0x70], UR10 ;  /* 0x0000700a05ff75b2 */ /* 0x0024620008000100 */
[----:B------:R2:W1:Y:S02]  /*08a0*/  SYNCS.EXCH.64 URZ, [UR5+0x78], UR10 ;  /* 0x0000780a05ff75b2 */ /* 0x0004640008000100 */
[----:B--2---:R-:W-:Y:S01]  /*08b0*/  NOP ;  /* 0x0000000000007918 */ /* 0x004fe20000000000 */
.L_x_11:
[----:B------:R-:W2:Y:S01]  /*08c0*/  SHFL.IDX PT, R2, R92, RZ, 0x1f ;  /* 0x00001fff5c027589 */ /* 0x000ea200000e0000 */
[----:B------:R-:W-:Y:S01]  /*08d0*/  NOP ;  /* 0x0000000000007918 */ /* 0x000fe20000000000 */
[----:B--2---:R-:W-:-:S13]  /*08e0*/  ISETP.NE.AND P0, PT, R2, 0x4, PT ;  /* 0x000000040200780c */ /* 0x004fda0003f05270 */
[----:B------:R-:W-:Y:S05]  /*08f0*/  @P0 BRA `(.L_x_12) ;  /* 0x00000000004c0947 */ /* 0x000fea0003800000 */
[----:B-1----:R-:W1:Y:S01]  /*0900*/  S2UR UR5, SR_CgaCtaId ;  /* 0x00000000000579c3 */ /* 0x002e620000008800 */
[----:B------:R-:W-:Y:S01]  /*0910*/  UMOV UR9, 0x100 ;  /* 0x0000010000097882 */ /* 0x000fe20000000000 */
[----:B------:R-:W-:Y:S01]  /*0920*/  UMOV UR7, 0x400 ;  /* 0x0000040000077882 */ /* 0x000fe20000000000 */
[----:B------:R-:W-:Y:S01]  /*0930*/  USEL UR9, UR9, 0xe0, UP2 ;  /* 0x000000e009097887 */ /* 0x000fe20009000000 */
[----:B------:R-:W-:Y:S01]  /*0940*/  UMOV UR4, 0x1 ;  /* 0x0000000100047882 */ /* 0x000fe20000000000 */
[----:B------:R-:W-:Y:S01]  /*0950*/  ELECT P0, URZ, PT ;  /* 0x0000000000ff782f */ /* 0x000fe20003800000 */
[----:B------:R-:W-:-:S04]  /*0960*/  UIADD3 UR10, UPT, UPT, -UR4, 0x100000, URZ ;  /* 0x00100000040a7890 */ /* 0x000fc8000fffe1ff */
[----:B------:R-:W-:Y:S02]  /*0970*/  USHF.L.U32 UR11, UR10, 0xb, URZ ;  /* 0x0000000b0a0b7899 */ /* 0x000fe400080006ff */
[----:B------:R-:W-:Y:S02]  /*0980*/  USHF.L.U32 UR10, UR10, 0x1, URZ ;  /* 0x000000010a0a7899 */ /* 0x000fe400080006ff */
[----:B------:R-:W-:-:S04]  /*0990*/  UIADD3 UR12, UPT, UPT, -UR9, 0x100000, URZ ;  /* 0x00100000090c7890 */ /* 0x000fc8000fffe1ff */
[----:B------:R-:W-:Y:S02]  /*09a0*/  USHF.L.U32 UR13, UR12, 0xb, URZ ;  /* 0x0000000b0c0d7899 */ /* 0x000fe400080006ff */
[----:B------:R-:W-:Y:S02]  /*09b0*/  USHF.L.U32 UR12, UR12, 0x1, URZ ;  /* 0x000000010c0c7899 */ /* 0x000fe400080006ff */
[----:B-1----:R-:W-:Y:S01]  /*09c0*/  ULEA UR5, UR5, UR7, 0x18 ;  /* 0x0000000705057291 */ /* 0x002fe2000f8ec0ff */
[----:B------:R-:W1:Y:S11]  /*09d0*/  FENCE.VIEW.ASYNC.S ;  /* 0x00000000000073c6 */ /* 0x000e760000000000 */
[----:B-1----:R2:W1:Y:S01]  /*09e0*/  SYNCS.EXCH.64 URZ, [UR5+0x80], UR10 ;  /* 0x0000800a05ff75b2 */ /* 0x0024620008000100 */
[----:B------:R2:W1:Y:S01]  /*09f0*/  SYNCS.EXCH.64 URZ, [UR5+0x90], UR12 ;  /* 0x0000900c05ff75b2 */ /* 0x0004620008000100 */
[----:B------:R2:W1:Y:S01]  /*0a00*/  SYNCS.EXCH.64 URZ, [UR5+0x88], UR10 ;  /* 0x0000880a05ff75b2 */ /* 0x0004620008000100 */
[----:B------:R2:W1:Y:S02]  /*0a10*/  SYNCS.EXCH.64 URZ, [UR5+0x98], UR12 ;  /* 0x0000980c05ff75b2 */ /* 0x0004640008000100 */
[----:B--2---:R-:W-:Y:S01]  /*0a20*/  NOP ;  /* 0x0000000000007918 */ /* 0x004fe20000000000 */
.L_x_12:
        /* <DEDUP_REMOVED lines=22> */
[----:B------:R2:W1:Y:S01]  /*0b90*/  SYNCS.EXCH.64 URZ, [UR7+0xd0], UR4 ;  /* 0x0000d00407ff75b2 */ /* 0x0004620008000100 */
[----:B------:R2:W1:Y:S01]  /*0ba0*/  SYNCS.EXCH.64 URZ, [UR7+0xb8], UR10 ;  /* 0x0000b80a07ff75b2 */ /* 0x0004620008000100 */
[----:B------:R2:W1:Y:S02]  /*0bb0*/  SYNCS.EXCH.64 URZ, [UR7+0xd8], UR4 ;  /* 0x0000d80407ff75b2 */ /* 0x0004640008000100 */
[----:B--2---:R-:W-:Y:S01]  /*0bc0*/  NOP ;  /* 0x0000000000007918 */ /* 0x004fe20000000000 */
.L_x_13:
        /* <DEDUP_REMOVED lines=18> */
.L_x_14:
[----:B-1----:R-:W1:Y:S01]  /*0cf0*/  S2UR UR5, SR_CTAID.X ;  /* 0x00000000000579c3 */ /* 0x002e620000002500 */
[----:B------:R-:W-:-:S05]  /*0d00*/  CS2R.32 R87, SR_CgaSize ;  /* 0x0000000000577805 */ /* 0x000fca0000008a00 */
[----:B------:R-:W-:-:S05]  /*0d10*/  IMAD R87, R87, -0xa0, RZ ;  /* 0xffffff6057577824 */ /* 0x000fca00078e02ff */
[----:B------:R-:W-:-:S14]  /*0d20*/  R2UR UR9, R87 ;  /* 0x00000000570972ca */ /* 0x000fdc00000e0000 */
[----:B------:R-:W2:Y:S01]  /*0d30*/  LDCU UR9, c[0x0][UR9+0x2b0] ;  /* 0x00005600090977ac */ /* 0x000ea20008000800 */
[----:B------:R-:W-:Y:S01]  /*0d40*/  NOP ;  /* 0x0000000000007918 */ /* 0x000fe20000000000 */
[----:B------:R-:W-:-:S05]  /*0d50*/  CS2R.32 R87, SR_CgaSize ;  /* 0x0000000000577805 */ /* 0x000fca0000008a00 */
[----:B------:R-:W-:-:S05]  /*0d60*/  IMAD R87, R87, -0xa0, RZ ;  /* 0xffffff6057577824 */ /* 0x000fca00078e02ff */
[----:B------:R-:W-:-:S14]  /*0d70*/  R2UR UR7, R87 ;  /* 0x00000000570772ca */ /* 0x000fdc00000e0000 */
[----:B------:R-:W3:Y:S01]  /*0d80*/  LDCU UR7, c[0x0][UR7+0x2b4] ;  /* 0x00005680070777ac */ /* 0x000ee20008000800 */
[----:B------:R-:W4:Y:S08]  /*0d90*/  S2UR UR4, SR_CTAID.Y ;  /* 0x00000000000479c3 */ /* 0x000f300000002600 */
[----:B------:R-:W3:Y:S01]  /*0da0*/  LDC R10, c[0x0][0xb24] ;  /* 0x0002c900ff0a7b82 */ /* 0x000ee20000000800 */
[----:B-1----:R-:W-:-:S02]  /*0db0*/  I2FP.F32.U32 R87, UR5 ;  /* 0x0000000500577c45 */ /* 0x002fc40008201000 */
[----:B------:R-:W-:-:S05]  /*0dc0*/  CS2R.32 R3, SR_CgaSize ;  /* 0x0000000000037805 */ /* 0x000fca0000008a00 */
[----:B------:R-:W-:-:S06]  /*0dd0*/  IMAD R3, R3, -0xa0, RZ ;  /* 0xffffff6003037824 */ /* 0x000fcc00078e02ff */
[----:B------:R-:W1:Y:S01]  /*0de0*/  LDC R3, c[0x0][R3+0x2a0] ;  /* 0x0000a80003037b82 */ /* 0x000e620000000800 */
[----:B------:R-:W-:Y:S01]  /*0df0*/  MOV R15, UR5 ;  /* 0x00000005000f7c02 */ /* 0x000fe20008000f00 */
[----:B--2---:R-:W-:Y:S01]  /*0e00*/  FMUL R87, R87, UR9 ;  /* 0x0000000957577c20 */ /* 0x004fe20008400000 */
[----:B----4-:R-:W-:Y:S02]  /*0e10*/  I2FP.F32.U32 R86, UR4 ;  /* 0x0000000400567c45 */ /* 0x010fe40008201000 */
[----:B------:R-:W-:-:S05]  /*0e20*/  CS2R.32 R2, SR_CgaSize ;  /* 0x0000000000027805 */ /* 0x000fca0000008a00 */
[----:B------:R-:W-:-:S06]  /*0e30*/  IMAD R2, R2, -0xa0, RZ ;  /* 0xffffff6002027824 */ /* 0x000fcc00078e02ff */
[----:B------:R-:W2:Y:S01]  /*0e40*/  LDC R2, c[0x0][R2+0x2a4] ;  /* 0x0000a90002027b82 */ /* 0x000ea20000000800 */
[----:B------:R-:W-:Y:S01]  /*0e50*/  MOV R14, UR4 ;  /* 0x00000004000e7c02 */ /* 0x000fe20008000f00 */
[----:B------:R-:W4:Y:S01]  /*0e60*/  F2I.U32.TRUNC.NTZ R87, R87 ;  /* 0x0000005700577305 */ /* 0x000f22000020f000 */
[----:B---3--:R-:W-:-:S05]  /*0e70*/  FMUL R86, R86, UR7 ;  /* 0x0000000756567c20 */ /* 0x008fca0008400000 */
[----:B------:R-:W-:Y:S01]  /*0e80*/  BAR.SYNC.DEFER_BLOCKING 0x0 ;  /* 0x0000000000007b1d */ /* 0x000fe20000010000 */
[----:B------:R-:W-:-:S05]  /*0e90*/  ISETP.GE.AND P0, PT, R10, 0x1, PT ;  /* 0x000000010a00780c */ /* 0x000fca0003f06270 */
[----:B------:R-:W3:Y:S02]  /*0ea0*/  F2I.U32.TRUNC.NTZ R86, R86 ;  /* 0x0000005600567305 */ /* 0x000ee4000020f000 */
[----:B------:R-:W2:Y:S01]  /*0eb0*/  S2UR UR36, SR_CTAID.Z ;  /* 0x00000000002479c3 */ /* 0x000ea20000002700 */
[----:B----4-:R-:W-:-:S05]  /*0ec0*/  IADD3 R87, PT, PT, -R87, RZ, RZ ;  /* 0x000000ff57577210 */ /* 0x010fca0007ffe1ff */
[----:B-1----:R-:W-:Y:S01]  /*0ed0*/  IMAD R87, R3, R87, UR5 ;  /* 0x0000000503577e24 */ /* 0x002fe2000f8e0257 */
[----:B---3--:R-:W-:-:S05]  /*0ee0*/  IADD3 R86, PT, PT, -R86, RZ, RZ ;  /* 0x000000ff56567210 */ /* 0x008fca0007ffe1ff */
[----:B--2---:R-:W-:Y:S01]  /*0ef0*/  IMAD R86, R2, R86, UR4 ;  /* 0x0000000402567e24 */ /* 0x004fe2000f8e0256 */
[----:B------:R-:W-:Y:S06]  /*0f00*/  @!P0 BRA `(.L_x_15) ;  /* 0x0000000000b88947 */ /* 0x000fec0003800000 */
[----:B------:R-:W1:Y:S01]  /*0f10*/  LDC.64 R4, c[0x0][0xb18] ;  /* 0x0002c600ff047b82 */ /* 0x000e620000000a00 */
[----:B------:R-:W-:-:S07]  /*0f20*/  ISETP.NE.AND P0, PT, R10, 0x1, PT ;  /* 0x000000010a00780c */ /* 0x000fce0003f05270 */
[----:B------:R-:W2:Y:S08]  /*0f30*/  LDC R9, c[0x0][0xb0c] ;  /* 0x0002c300ff097b82 */ /* 0x000eb00000000800 */
[----:B------:R-:W3:Y:S08]  /*0f40*/  LDC R12, c[0x0][0x370] ;  /* 0x0000dc00ff0c7b82 */ /* 0x000ef00000000800 */
[----:B------:R-:W4:Y:S01]  /*0f50*/  LDC R11, c[0x0][0x374] ;  /* 0x0000dd00ff0b7b82 */ /* 0x000f220000000800 */
[----:B-1----:R-:W-:-:S07]  /*0f60*/  ISETP.NE.AND P1, PT, R4, 0x1, PT ;  /* 0x000000010400780c */ /* 0x002fce0003f25270 */
[----:B------:R-:W3:Y:S01]  /*0f70*/  LDC.64 R6, c[0x0][0xb10] ;  /* 0x0002c400ff067b82 */ /* 0x000ee20000000a00 */
[----:B--2---:R-:W-:-:S07]  /*0f80*/  ISETP.NE.AND P2, PT, R9, 0x1, PT ;  /* 0x000000010900780c */ /* 0x004fce0003f45270 */
[----:B------:R-:W1:Y:S08]  /*0f90*/  LDC R8, c[0x0][0xb20] ;  /* 0x0002c800ff087b82 */ /* 0x000e700000000800 */
[----:B------:R-:W2:Y:S01]  /*0fa0*/  LDC.64 R2, c[0x0][0xb28] ;  /* 0x0002ca00ff027b82 */ /* 0x000ea20000000a00 */
[----:B----4-:R-:W-:-:S04]  /*0fb0*/  IMAD.HI.U32 R13, R11, R5, RZ ;  /* 0x000000050b0d7227 */ /* 0x010fc800078e00ff */
[----:B------:R-:W-:-:S04]  /*0fc0*/  IMAD.HI.U32 R5, R14, R5, RZ ;  /* 0x000000050e057227 */ /* 0x000fc800078e00ff */
[----:B---3--:R-:W-:-:S05]  /*0fd0*/  IMAD.HI.U32 R16, R12, R6, RZ ;  /* 0x000000060c107227 */ /* 0x008fca00078e00ff */
[-C--:B------:R-:W-:Y:S01]  /*0fe0*/  @P2 SHF.R.U32.HI R12, RZ, R7.reuse, R16 ;  /* 0x00000007ff0c2219 */ /* 0x080fe20000011610 */
[----:B------:R-:W-:Y:S01]  /*0ff0*/  IMAD.HI.U32 R16, R15, R6, RZ ;  /* 0x000000060f107227 */ /* 0x000fe200078e00ff */
[-C--:B-1----:R-:W-:Y:S02]  /*1000*/  @P1 SHF.R.U32.HI R11, RZ, R8.reuse, R13 ;  /* 0x00000008ff0b1219 */ /* 0x082fe4000001160d */
[----:B------:R-:W-:Y:S02]  /*1010*/  SHF.R.U32.HI R5, RZ, R8, R5 ;  /* 0x00000008ff057219 */ /* 0x000fe40000011605 */
[----:B------:R-:W-:Y:S02]  /*1020*/  SHF.R.U32.HI R16, RZ, R7, R16 ;  /* 0x00000007ff107219 */ /* 0x000fe40000011610 */
[----:B------:R-:W-:Y:S01]  /*1030*/  SEL R5, R14, R5, !P1 ;  /* 0x000000050e057207 */ /* 0x000fe20004800000 */
[----:B--2---:R-:W-:Y:S01]  /*1040*/  IMAD.HI.U32 R13, R11, R2, RZ ;  /* 0x000000020b0d7227 */ /* 0x004fe200078e00ff */
[----:B------:R-:W-:-:S03]  /*1050*/  SEL R16, R15, R16, !P2 ;  /* 0x000000100f107207 */ /* 0x000fc60005000000 */
[----:B------:R-:W-:Y:S01]  /*1060*/  IMAD.HI.U32 R6, R12, R2, RZ ;  /* 0x000000020c067227 */ /* 0x000fe200078e00ff */
[----:B------:R-:W-:-:S04]  /*1070*/  @P0 SHF.R.U32.HI R11, RZ, R3, R13 ;  /* 0x00000003ff0b0219 */ /* 0x000fc8000001160d */
[----:B------:R-:W-:Y:S01]  /*1080*/  @P0 SHF.R.U32.HI R12, RZ, R3, R6 ;  /* 0x00000003ff0c0219 */ /* 0x000fe20000011606 */
[----:B------:R-:W-:-:S04]  /*1090*/  IMAD R11, R11, R10, RZ ;  /* 0x0000000a0b0b7224 */ /* 0x000fc800078e02ff */
[----:B------:R-:W-:Y:S01]  /*10a0*/  IMAD R6, R12, R10, RZ ;  /* 0x0000000a0c067224 */ /* 0x000fe200078e02ff */
[----:B------:R-:W-:-:S04]  /*10b0*/  ISETP.GE.AND P1, PT, R5, R11, PT ;  /* 0x0000000b0500720c */ /* 0x000fc80003f26270 */
[----:B------:R-:W-:Y:S01]  /*10c0*/  ISETP.GE.OR P1, PT, R16, R6, P1 ;  /* 0x000000061000720c */ /* 0x000fe20000f26670 */
[----:B------:R-:W-:-:S05]  /*10d0*/  IMAD.HI.U32 R6, R5, R2, RZ ;  /* 0x0000000205067227 */ /* 0x000fca00078e00ff */
[----:B------:R-:W-:-:S04]  /*10e0*/  SHF.R.U32.HI R6, RZ, R3, R6 ;  /* 0x00000003ff067219 */ /* 0x000fc80000011606 */
[----:B------:R-:W-:-:S03]  /*10f0*/  SEL R6, R5, R6, !P0 ;  /* 0x0000000605067207 */ /* 0x000fc60004000000 */
[----:B------:R-:W-:Y:S01]  /*1100*/  @!P1 IMAD.HI.U32 R7, R16, R2, RZ ;  /* 0x0000000210079227 */ /* 0x000fe200078e00ff */
[----:B------:R-:W-:-:S04]  /*1110*/  IADD3 R2, PT, PT, -R6, RZ, RZ ;  /* 0x000000ff06027210 */ /* 0x000fc80007ffe1ff */
[----:B------:R-:W-:Y:S01]  /*1120*/  @!P1 SHF.R.U32.HI R3, RZ, R3, R7 ;  /* 0x00000003ff039219 */ /* 0x000fe20000011607 */
[----:B------:R-:W-:Y:S01]  /*1130*/  IMAD R2, R10, R2, R5 ;  /* 0x000000020a027224 */ /* 0x000fe200078e0205 */
[----:B------:R-:W-:Y:S02]  /*1140*/  IADD3 R7, PT, PT, -R5, RZ, RZ ;  /* 0x000000ff05077210 */ /* 0x000fe40007ffe1ff */
[----:B------:R-:W-:-:S03]  /*1150*/  @!P1 SEL R3, R16, R3, !P0 ;  /* 0x0000000310039207 */ /* 0x000fc60004000000 */
[----:B------:R-:W-:Y:S02]  /*1160*/  IMAD R7, R4, R7, R14 ;  /* 0x0000000704077224 */ /* 0x000fe400078e020e */
[--C-:B------:R-:W-:Y:S02]  /*1170*/  @!P1 IMAD.IADD R6, R6, 0x1, -R3.reuse ;  /* 0x0000000106069824 */ /* 0x100fe400078e0a03 */
[----:B------:R-:W-:Y:S01]  /*1180*/  @!P1 IMAD R3, R2, R12, R3 ;  /* 0x0000000c02039224 */ /* 0x000fe200078e0203 */
[----:B------:R-:W-:Y:S01]  /*1190*/  IADD3 R2, PT, PT, -R16, RZ, RZ ;  /* 0x000000ff10027210 */ /* 0x000fe20007ffe1ff */
[----:B------:R-:W-:Y:S02]  /*11a0*/  @!P1 IMAD R5, R6, R10, R16 ;  /* 0x0000000a06059224 */ /* 0x000fe400078e0210 */
[----:B------:R-:W-:Y:S02]  /*11b0*/  @!P1 IMAD.MOV.U32 R16, RZ, RZ, R3 ;  /* 0x000000ffff109224 */ /* 0x000fe400078e0003 */
[----:B------:R-:W-:-:S02]  /*11c0*/  IMAD R2, R9, R2, R15 ;  /* 0x0000000209027224 */ /* 0x000fc400078e020f */
[----:B------:R-:W-:Y:S02]  /*11d0*/  IMAD R14, R5, R4, R7 ;  /* 0x00000004050e7224 */ /* 0x000fe400078e0207 */
[----:B------:R-:W-:Y:S02]  /*11e0*/  IMAD R15, R16, R9, R2 ;  /* 0x00000009100f7224 */ /* 0x000fe400078e0202 */
.L_x_15:
[----:B------:R-:W1:Y:S01]  /*11f0*/  LDCU UR4, c[0x0][0xb30] ;  /* 0x00016600ff0477ac */ /* 0x000e620008000800 */
[----:B------:R-:W2:Y:S08]  /*1200*/  S2UR UR37, SR_CgaCtaId ;  /* 0x00000000002579c3 */ /* 0x000eb00000008800 */
[----:B------:R-:W3:Y:S01]  /*1210*/  LDC R40, c[0x0][0xb24] ;  /* 0x0002c900ff287b82 */ /* 0x000ee20000000800 */
[----:B-1----:R-:W-:-:S09]  /*1220*/  UISETP.NE.AND UP1, UPT, UR4, 0x1, UPT ;  /* 0x000000010400788c */ /* 0x002fd2000bf25270 */
[----:B--2---:R-:W-:Y:S05]  /*1230*/  BRA.U UP1, `(.L_x_16) ;  /* 0x0000000101407547 */ /* 0x004fea000b800000 */
[----:B------:R-:W1:Y:S08]  /*1240*/  LDC.64 R4, c[0x0][0xb10] ;  /* 0x0002c400ff047b82 */ /* 0x000e700000000a00 */
[----:B------:R-:W2:Y:S08]  /*1250*/  LDC.64 R2, c[0x0][0xb18] ;  /* 0x0002c600ff027b82 */ /* 0x000eb00000000a00 */
[----:B------:R-:W4:Y:S08]  /*1260*/  LDC R6, c[0x0][0xb20] ;  /* 0x0002c800ff067b82 */ /* 0x000f300000000800 */
[----:B------:R-:W3:Y:S01]  /*1270*/  LDC R7, c[0x0][0xb0c] ;  /* 0x0002c300ff077b82 */ /* 0x000ee20000000800 */
[----:B-1----:R-:W-:-:S05]  /*1280*/  IMAD.HI.U32 R4, R15, R4, RZ ;  /* 0x000000040f047227 */ /* 0x002fca00078e00ff */
[----:B------:R-:W-:Y:S01]  /*1290*/  SHF.R.U32.HI R4, RZ, R5, R4 ;  /* 0x00000005ff047219 */ /* 0x000fe20000011604 */
[----:B--2---:R-:W-:Y:S01]  /*12a0*/  IMAD.HI.U32 R3, R14, R3, RZ ;  /* 0x000000030e037227 */ /* 0x004fe200078e00ff */
[----:B------:R-:W-:-:S04]  /*12b0*/  ISETP.NE.AND P0, PT, R2, 0x1, PT ;  /* 0x000000010200780c */ /* 0x000fc80003f05270 */
[----:B----4-:R-:W-:-:S04]  /*12c0*/  SHF.R.U32.HI R3, RZ, R6, R3 ;  /* 0x00000006ff037219 */ /* 0x010fc80000011603 */
[----:B------:R-:W-:Y:S02]  /*12d0*/  SEL R3, R14, R3, !P0 ;  /* 0x000000030e037207 */ /* 0x000fe40004000000 */
[----:B---3--:R-:W-:-:S04]  /*12e0*/  ISETP.NE.AND P1, PT, R7, 0x1, PT ;  /* 0x000000010700780c */ /* 0x008fc80003f25270 */
[----:B------:R-:W-:-:S05]  /*12f0*/  SEL R4, R15, R4, !P1 ;  /* 0x000000040f047207 */ /* 0x000fca0004800000 */
[----:B------:R-:W-:Y:S02]  /*1300*/  IMAD.IADD R5, R3, 0x1, -R4 ;  /* 0x0000000103057824 */ /* 0x000fe400078e0a04 */
[----:B------:R-:W-:Y:S02]  /*1310*/  IMAD.IADD R3, R4, 0x1, -R3 ;  /* 0x0000000104037824 */ /* 0x000fe400078e0a03 */
[----:B------:R-:W-:Y:S02]  /*1320*/  IMAD R15, R5, R7, R15 ;  /* 0x00000007050f7224 */ /* 0x000fe400078e020f */
[----:B------:R-:W-:-:S07]  /*1330*/  IMAD R14, R3, R2, R14 ;  /* 0x00000002030e7224 */ /* 0x000fce00078e020e */
.L_x_16:
[----:B------:R-:W-:Y:S01]  /*1340*/  BAR.SYNC.DEFER_BLOCKING 0x0 ;  /* 0x0000000000007b1d */ /* 0x000fe20000010000 */
[----:B------:R-:W-:Y:S01]  /*1350*/  UISETP.NE.AND UP1, UPT, UR8, 0x2, UPT ;  /* 0x000000020800788c */ /* 0x000fe2000bf25270 */
[----:B------:R-:W-:Y:S02]  /*1360*/  ISETP.NE.OR P5, PT, R0, 0x2, !P5 ;  /* 0x000000020000780c */ /* 0x000fe40006fa5670 */
[----:B------:R-:W-:-:S06]  /*1370*/  LOP3.LUT R2, R93, 0x1f, RZ, 0xc0, !PT ;  /* 0x0000001f5d027812 */ /* 0x000fcc00078ec0ff */
[----:B------:R-:W-:Y:S05]  /*1380*/  BRA.U UP1, `(.L_x_17) ;  /* 0x0000001101b47547 */ /* 0x000fea000b800000 */
[----:B------:R-:W1:Y:S01]  /*1390*/  LDCU UR13, c[0x0][0x38c] ;  /* 0x00007180ff0d77ac */ /* 0x000e620008000800 */
[----:B------:R-:W2:Y:S01]  /*13a0*/  LDC R8, c[0x0][0x370] ;  /* 0x0000dc00ff087b82 */ /* 0x000ea20000000800 */
[----:B------:R-:W-:Y:S01]  /*13b0*/  PLOP3.LUT P1, PT, PT, PT, UP2, 0x80, 0x8 ;  /* 0x000000000008781c */ /* 0x000fe20003f2f028 */
[----:B------:R-:W-:Y:S01]  /*13c0*/  IMAD.MOV.U32 R17, RZ, RZ, 0x1 ;  /* 0x00000001ff117424 */ /* 0x000fe200078e00ff */
[----:B------:R-:W-:Y:S01]  /*13d0*/  ISETP.EQ.OR P4, PT, R2, RZ, P5 ;  /* 0x000000ff0200720c */ /* 0x000fe20002f82670 */
[----:B------:R-:W-:Y:S01]  /*13e0*/  IMAD.MOV.U32 R16, RZ, RZ, RZ ;  /* 0x000000ffff107224 */ /* 0x000fe200078e00ff */
[----:B------:R-:W-:Y:S02]  /*13f0*/  PLOP3.LUT P1, PT, P1, PT, PT, 0x8, 0x80 ;  /* 0x000000000080781c */ /* 0x000fe40000f2e170 */
[----:B------:R-:W-:Y:S01]  /*1400*/  CS2R R12, SRZ ;  /* 0x00000000000c7805 */ /* 0x000fe2000001ff00 */
[----:B------:R-:W-:Y:S01]  /*1410*/  IMAD.MOV.U32 R11, RZ, RZ, 0x1 ;  /* 0x00000001ff0b7424 */ /* 0x000fe200078e00ff */
[----:B------:R-:W4:Y:S01]  /*1420*/  LDC R0, c[0x0][0x374] ;  /* 0x0000dd00ff007b82 */ /* 0x000f220000000800 */
[----:B------:R-:W2:Y:S01]  /*1430*/  LDCU.64 UR22, c[0x0][0x348] ;  /* 0x00006900ff1677ac */ /* 0x000ea20008000a00 */
[----:B------:R-:W-:Y:S01]  /*1440*/  UMOV UR6, URZ ;  /* 0x000000ff00067c82 */ /* 0x000fe20008000000 */
[----:B-1----:R-:W-:-:S04]  /*1450*/  UIADD3 UR5, UPT, UPT, UR13, 0x7f, URZ ;  /* 0x0000007f0d057890 */ /* 0x002fc8000fffe0ff */
[----:B------:R-:W-:-:S04]  /*1460*/  USHF.R.S32.HI UR4, URZ, 0x1f, UR5 ;  /* 0x0000001fff047899 */ /* 0x000fc80008011405 */
[----:B------:R-:W-:-:S04]  /*1470*/  ULEA.HI UR4, UR4, UR5, URZ, 0x7 ;  /* 0x0000000504047291 */ /* 0x000fc8000f8f38ff */
[----:B------:R-:W-:Y:S02]  /*1480*/  USHF.R.S32.HI UR15, URZ, 0x7, UR4 ;  /* 0x00000007ff0f7899 */ /* 0x000fe40008011404 */
[----:B------:R-:W-:Y:S02]  /*1490*/  UIADD3 UR4, UPT, UPT, UR13, -0x1, URZ ;  /* 0xffffffff0d047890 */ /* 0x000fe4000fffe0ff */
[----:B------:R-:W-:Y:S02]  /*14a0*/  UISETP.LT.U32.AND UP0, UPT, UR15, 0x4, UPT ;  /* 0x000000040f00788c */ /* 0x000fe4000bf01070 */
[----:B------:R-:W-:Y:S02]  /*14b0*/  UISETP.GE.U32.AND UP1, UPT, UR4, -0xff, UPT ;  /* 0xffffff010400788c */ /* 0x000fe4000bf26070 */
[----:B------:R-:W-:Y:S02]  /*14c0*/  USEL UR14, UR15, 0x4, UP0 ;  /* 0x000000040f0e7887 */ /* 0x000fe40008000000 */
[----:B------:R-:W-:-:S02]  /*14d0*/  UIADD3 UR13, UPT, UPT, UR13, 0xfe, URZ ;  /* 0x000000fe0d0d7890 */ /* 0x000fc4000fffe0ff */
[----:B------:R-:W-:Y:S02]  /*14e0*/  UIADD3 UR5, UPT, UPT, UR14, -0x1, URZ ;  /* 0xffffffff0e057890 */ /* 0x000fe4000fffe0ff */
[----:B------:R-:W-:-:S03]  /*14f0*/  UIADD3 UR7, UPT, UPT, UR15, -UR14, URZ ;  /* 0x8000000e0f077290 */ /* 0x000fc6000fffe0ff */
[----:B------:R-:W-:-:S04]  /*1500*/  @UP1 UIADD3 UR5, UPT, UPT, UR14, URZ, URZ ;  /* 0x000000ff0e051290 */ /* 0x000fc8000fffe0ff */
[----:B--2---:R-:W-:-:S12]  /*1510*/  UIADD3 UR5, UPT, UPT, UR5, 0x1, URZ ;  /* 0x0000000105057890 */ /* 0x004fd8000fffe0ff */
.L_x_35:
[----:B------:R-:W-:Y:S01]  /*1520*/  UISETP.NE.AND UP0, UPT, UR37, URZ, UPT ;  /* 0x000000ff2500728c */ /* 0x000fe2000bf05270 */
[----:B------:R-:W1:Y:S08]  /*1530*/  S2UR UR37, SR_CgaCtaId ;  /* 0x00000000002579c3 */ /* 0x000e700000008800 */
[----:B------:R-:W-:Y:S05]  /*1540*/  BRA.U UP0, `(.L_x_18) ;  /* 0x0000000100347547 */ /* 0x000fea000b800000 */
[----:B------:R-:W2:Y:S01]  /*1550*/  S2R R2, SR_CgaCtaId ;  /* 0x0000000000027919 */ /* 0x000ea20000008800 */
[----:B------:R-:W-:-:S04]  /*1560*/  MOV R3, 0x400 ;  /* 0x0000040000037802 */ /* 0x000fc80000000f00 */
[----:B--2---:R-:W-:Y:S02]  /*1570*/  LEA R2, R2, R3, 0x18 ;  /* 0x0000000302027211 */ /* 0x004fe400078ec0ff */
[----:B------:R-:W-:-:S03]  /*1580*/  SHF.L.U32 R3, R11, 0x1f, RZ ;  /* 0x0000001f0b037819 */ /* 0x000fc600000006ff */
[----:B------:R-:W-:-:S04]  /*1590*/  IMAD R2, R12, 0x8, R2 ;  /* 0x000000080c027824 */ /* 0x000fc800078e0202 */
[----:B------:R-:W2:Y:S02]  /*15a0*/  SYNCS.PHASECHK.TRANS64.TRYWAIT P0, [R2+URZ+0xf0], R3 ;  /* 0x0000f003020075a7 */ /* 0x000ea400080011ff */
[----:B--2---:R-:W-:Y:S05]  /*15b0*/  @!P0 BRA `(.L_x_19) ;  /* 0x0000006000748947 */ /* 0x004fea0003800000 */
.L_x_115:
[----:B------:R-:W-:Y:S01]  /*15c0*/  VIADD R12, R12, 0x1 ;  /* 0x000000010c0c7836 */ /* 0x000fe20000000000 */
[----:B------:R2:W-:Y:S04]  /*15d0*/  SYNCS.ARRIVE.TRANS64.A1T0 RZ, [R2+URZ+0xe0], RZ ;  /* 0x0000e0ff02ff79a7 */ /* 0x0005e800081000ff */
[----:B------:R-:W-:-:S04]  /*15e0*/  ISETP.NE.AND P0, PT, R12, 0x2, PT ;  /* 0x000000020c00780c */ /* 0x000fc80003f05270 */
[----:B------:R-:W-:Y:S02]  /*15f0*/  SEL R12, R12, RZ, P0 ;  /* 0x000000ff0c0c7207 */ /* 0x000fe40000000000 */
[----:B--2---:R-:W-:-:S04]  /*1600*/  SEL R2, RZ, 0x1, P0 ;  /* 0x00000001ff027807 */ /* 0x004fc80000000000 */
[----:B------:R-:W-:-:S07]  /*1610*/  LOP3.LUT R11, R11, R2, RZ, 0x3c, !PT ;  /* 0x000000020b0b7212 */ /* 0x000fce00078e3cff */
.L_x_18:
[----:B------:R-:W-:Y:S01]  /*1620*/  UMOV UR4, 0x400 ;  /* 0x0000040000047882 */ /* 0x000fe20000000000 */
[----:B------:R-:W-:Y:S01]  /*1630*/  SHF.L.U32 R2, R17, 0x1f, RZ ;  /* 0x0000001f11027819 */ /* 0x000fe200000006ff */
[----:B-1----:R-:W-:Y:S01]  /*1640*/  ULEA UR4, UR37, UR4, 0x18 ;  /* 0x0000000425047291 */ /* 0x002fe2000f8ec0ff */
[----:B------:R-:W-:Y:S01]  /*1650*/  R2UR UR35, R15 ;  /* 0x000000000f2372ca */ /* 0x000fe200000e0000 */
[----:B------:R-:W-:Y:S01]  /*1660*/  UISETP.GE.U32.AND UP0, UPT, UR13, 0xff, UPT ;  /* 0x000000ff0d00788c */ /* 0x000fe2000bf06070 */
[----:B------:R-:W-:Y:S01]  /*1670*/  R2UR UR19, R14 ;  /* 0x000000000e1372ca */ /* 0x000fe200000e0000 */
[----:B------:R-:W-:Y:S01]  /*1680*/  ULEA UR8, UR6, UR4, 0x3 ;  /* 0x0000000406087291 */ /* 0x000fe2000f8e18ff */
[----:B------:R-:W-:-:S08]  /*1690*/  UMOV UR29, URZ ;  /* 0x000000ff001d7c82 */ /* 0x000fd00008000000 */
[----:B------:R1:W2:Y:S01]  /*16a0*/  SYNCS.PHASECHK.TRANS64.TRYWAIT P0, [UR8+0x20], R2 ;  /* 0x00002002ff0075a7 */ /* 0x0002a20008001108 */
[----:B------:R-:W-:Y:S02]  /*16b0*/  USHF.L.U32 UR35, UR35, 0x7, URZ ;  /* 0x0000000723237899 */ /* 0x000fe400080006ff */
[----:B------:R-:W-:Y:S01]  /*16c0*/  USHF.L.U32 UR19, UR19, 0x6, URZ ;  /* 0x0000000613137899 */ /* 0x000fe200080006ff */
[----:B------:R-:W-:Y:S11]  /*16d0*/  BRA.U !UP0, `(.L_x_20) ;  /* 0x0000000108d87547 */ /* 0x000ff6000b800000 */
[----:B------:R-:W-:Y:S01]  /*16e0*/  UMOV UR21, URZ ;  /* 0x000000ff00157c82 */ /* 0x000fe20008000000 */
[----:B------:R-:W-:-:S05]  /*16f0*/  UMOV UR42, UR6 ;  /* 0x00000006002a7c82 */ /* 0x000fca0008000000 */
.L_x_25:
[----:B-1----:R-:W-:Y:S01]  /*1700*/  ULEA UR33, UR42, UR4, 0x3 ;  /* 0x000000042a217291 */ /* 0x002fe2000f8e18ff */
[----:B--2---:R-:W-:Y:S01]  /*1710*/  @!P5 MOV R3, 0xc000 ;  /* 0x0000c0000003d802 */ /* 0x004fe20000000f00 */
[----:B--2---:R-:W-:Y:S10]  /*1720*/  @P0 BRA `(.L_x_21) ;  /* 0x00000000000c0947 */ /* 0x004ff40003800000 */
[----:B------:R-:W-:-:S04]  /*1730*/  SHF.L.U32 R4, R17, 0x1f, RZ ;  /* 0x0000001f11047819 */ /* 0x000fc800000006ff */
[----:B------:R-:W2:Y:S02]  /*1740*/  SYNCS.PHASECHK.TRANS64.TRYWAIT P0, [UR33+0x20], R4 ;  /* 0x00002004ff0075a7 */ /* 0x000ea40008001121 */
[----:B--2---:R-:W-:Y:S05]  /*1750*/  @!P0 BRA `(.L_x_22) ;  /* 0x0000006000208947 */ /* 0x004fea0003800000 */
.L_x_21:
[----:B------:R2:W-:Y:S01]  /*1760*/  @!P5 SYNCS.ARRIVE.TRANS64 RZ, [UR33], R3 ;  /* 0x00000003ffffd9a7 */ /* 0x0005e20008000021 */
[----:B------:R-:W-:Y:S04]  /*1770*/  BSSY.RECONVERGENT B0, `(.L_x_23) ;  /* 0x0000003000007945 */ /* 0x000fe80003800200 */
[----:B------:R-:W-:Y:S05]  /*1780*/  @P4 BRA `(.L_x_24) ;  /* 0x0000000000044947 */ /* 0x000fea0003800000 */
[----:B------:R-:W-:Y:S05]  /*1790*/  BPT.TRAP 0x1 ;  /* 0x000000040000795c */ /* 0x000fea0000300000 */
.L_x_24:
[----:B------:R-:W-:Y:S05]  /*17a0*/  BSYNC.RECONVERGENT B0 ;  /* 0x0000000000007941 */ /* 0x000fea0003800200 */
.L_x_23:
[----:B------:R-:W-:Y:S02]  /*17b0*/  UIADD3 UR6, UPT, UPT, UR42, 0x1, URZ ;  /* 0x000000012a067890 */ /* 0x000fe4000fffe0ff */
[----:B------:R-:W-:Y:S02]  /*17c0*/  ULEA UR24, UR42, UR4, 0xf ;  /* 0x000000042a187291 */ /* 0x000fe4000f8e78ff */
[----:B------:R-:W-:Y:S02]  /*17d0*/  UISETP.NE.AND UP0, UPT, UR6, 0x4, UPT ;  /* 0x000000040600788c */ /* 0x000fe4000bf05270 */
[----:B------:R-:W-:Y:S02]  /*17e0*/  UIADD3 UR40, UP1, UPT, UR22, 0x80, URZ ;  /* 0x0000008016287890 */ /* 0x000fe4000ff3e0ff */
[----:B------:R-:W-:Y:S02]  /*17f0*/  USEL UR9, URZ, 0x1, UP0 ;  /* 0x00000001ff097887 */ /* 0x000fe40008000000 */
[----:B------:R-:W-:-:S02]  /*1800*/  USEL UR6, UR6, URZ, UP0 ;  /* 0x000000ff06067287 */ /* 0x000fc40008000000 */
[----:B------:R-:W-:Y:S02]  /*1810*/  USHF.L.U32 UR34, UR21, 0x7, URZ ;  /* 0x0000000715227899 */ /* 0x000fe400080006ff */
[----:B------:R-:W-:Y:S01]  /*1820*/  ULEA UR8, UR6, UR4, 0x3 ;  /* 0x0000000406087291 */ /* 0x000fe2000f8e18ff */
[----:B------:R-:W-:Y:S01]  /*1830*/  LOP3.LUT R17, R17, UR9, RZ, 0x3c, !PT ;  /* 0x0000000911117c12 */ /* 0x000fe2000f8e3cff */
[----:B------:R-:W-:Y:S02]  /*1840*/  UIADD3 UR38, UP0, UPT, UR22, 0x180, URZ ;  /* 0x0000018016267890 */ /* 0x000fe4000ff1e0ff */
[----:B------:R-:W-:Y:S01]  /*1850*/  UIADD3.X UR41, UPT, UPT, URZ, UR23, URZ, UP1, !UPT ;  /* 0x00000017ff297290 */ /* 0x000fe20008ffe4ff */
[----:B-1----:R-:W-:Y:S01]  /*1860*/  SHF.L.U32 R2, R17, 0x1f, RZ ;  /* 0x0000001f11027819 */ /* 0x002fe200000006ff */
[----:B------:R-:W-:Y:S02]  /*1870*/  UIADD3 UR32, UPT, UPT, UR24, 0x6400, URZ ;  /* 0x0000640018207890 */ /* 0x000fe4000fffe0ff */
[----:B------:R-:W-:Y:S01]  /*1880*/  UIADD3 UR26, UPT, UPT, UR34, 0x40, URZ ;  /* 0x00000040221a7890 */ /* 0x000fe2000fffe0ff */
[----:B------:R1:W1:Y:S01]  /*1890*/  SYNCS.PHASECHK.TRANS64.TRYWAIT P0, [UR8+0x20], R2 ;  /* 0x00002002ff0075a7 */ /* 0x0002620008001108 */
[----:B------:R-:W-:-:S02]  /*18a0*/  ULEA UR8, UR42, UR4, 0xe ;  /* 0x000000042a087291 */ /* 0x000fc4000f8e70ff */
[----:B------:R-:W-:Y:S02]  /*18b0*/  UIADD3 UR24, UPT, UPT, UR24, 0xa400, URZ ;  /* 0x0000a40018187890 */ /* 0x000fe4000fffe0ff */
[----:B------:R-:W-:Y:S02]  /*18c0*/  UIADD3.X UR39, UPT, UPT, URZ, UR23, URZ, UP0, !UPT ;  /* 0x00000017ff277290 */ /* 0x000fe400087fe4ff */
[----:B------:R-:W-:Y:S02]  /*18d0*/  UIADD3 UR16, UPT, UPT, UR8, 0x26400, URZ ;  /* 0x0002640008107890 */ /* 0x000fe4000fffe0ff */
[----:B------:R-:W-:Y:S01]  /*18e0*/  UIADD3 UR8, UPT, UPT, UR8, 0x28400, URZ ;  /* 0x0002840008087890 */ /* 0x000fe2000fffe0ff */
[----:B------:R-:W-:Y:S01]  /*18f0*/  UMOV UR30, 0x0 ;  /* 0x00000000001e7882 */ /* 0x000fe20000000000 */
[----:B------:R-:W-:Y:S01]  /*1900*/  UMOV UR31, 0x10000000 ;  /* 0x10000000001f7882 */ /* 0x000fe20000000000 */
[----:B------:R-:W-:Y:S01]  /*1910*/  UMOV UR25, UR33 ;  /* 0x0000002100197c82 */ /* 0x000fe20008000000 */
[----:B------:R-:W-:Y:S01]  /*1920*/  UMOV UR27, UR35 ;  /* 0x00000023001b7c82 */ /* 0x000fe20008000000 */
[----:B------:R-:W-:Y:S01]  /*1930*/  UMOV UR28, UR36 ;  /* 0x00000024001c7c82 */ /* 0x000fe20008000000 */
[----:B------:R-:W-:Y:S01]  /*1940*/  UMOV UR17, UR33 ;  /* 0x0000002100117c82 */ /* 0x000fe20008000000 */
[----:B------:R-:W-:Y:S01]  /*1950*/  UMOV UR20, UR36 ;  /* 0x0000002400147c82 */ /* 0x000fe20008000000 */
[----:B------:R-:W-:Y:S01]  /*1960*/  UMOV UR18, UR34 ;  /* 0x0000002200127c82 */ /* 0x000fe20008000000 */
[----:B------:R1:W-:Y:S01]  /*1970*/  UTMALDG.3D [UR32], [UR40], desc[UR30] ;  /* 0x00001e20280075b4 */ /* 0x0003e20008011000 */
[----:B------:R-:W-:Y:S01]  /*1980*/  UMOV UR11, UR19 ;  /* 0x00000013000b7c82 */ /* 0x000fe20008000000 */
[----:B------:R-:W-:Y:S01]  /*1990*/  UMOV UR12, UR36 ;  /* 0x00000024000c7c82 */ /* 0x000fe20008000000 */
[----:B------:R-:W-:Y:S01]  /*19a0*/  UMOV UR9, UR33 ;  /* 0x0000002100097c82 */ /* 0x000fe20008000000 */
[----:B------:R-:W-:Y:S01]  /*19b0*/  UMOV UR10, UR26 ;  /* 0x0000001a000a7c82 */ /* 0x000fe20008000000 */
[----:B------:R-:W-:Y:S01]  /*19c0*/  UIADD3 UR21, UPT, UPT, UR21, 0x1, URZ ;  /* 0x0000000115157890 */ /* 0x000fe2000fffe0ff */
[----:B------:R-:W-:Y:S01]  /*19d0*/  UMOV UR29, UR5 ;  /* 0x00000005001d7c82 */ /* 0x000fe20008000000 */
[----:B------:R1:W-:Y:S02]  /*19e0*/  UTMALDG.3D [UR24], [UR40], desc[UR30] ;  /* 0x00001e18280075b4 */ /* 0x0003e40008011000 */
[----:B------:R-:W-:Y:S01]  /*19f0*/  UISETP.NE.AND UP0, UPT, UR21, UR5, UPT ;  /* 0x000000051500728c */ /* 0x000fe2000bf05270 */
[----:B------:R-:W-:Y:S01]  /*1a00*/  UMOV UR42, UR6 ;  /* 0x00000006002a7c82 */ /* 0x000fe20008000000 */
[----:B------:R1:W-:Y:S01]  /*1a10*/  UTMALDG.3D [UR16], [UR38], desc[UR30] ;  /* 0x00001e10260075b4 */ /* 0x0003e20008011000 */
[----:B------:R1:W-:Y:S06]  /*1a20*/  UTMALDG.3D [UR8], [UR38], desc[UR30] ;  /* 0x00001e08260075b4 */ /* 0x0003ec0008011000 */
[----:B------:R-:W-:Y:S05]  /*1a30*/  BRA.U UP0, `(.L_x_25) ;  /* 0xfffffffd00307547 */ /* 0x000fea000b83ffff */
.L_x_20:
[----:B-1----:R-:W-:Y:S01]  /*1a40*/  ULEA UR8, UR6, UR4, 0x3 ;  /* 0x0000000406087291 */ /* 0x002fe2000f8e18ff */
[----:B------:R-:W-:Y:S01]  /*1a50*/  SHF.L.U32 R2, R17, 0x1f, RZ ;  /* 0x0000001f11027819 */ /* 0x000fe200000006ff */
[----:B------:R-:W-:Y:S01]  /*1a60*/  @!P1 SYNCS.ARRIVE.TRANS64.A1T0 RZ, [UR4+0x78], RZ ;  /* 0x000078ffffff99a7 */ /* 0x000fe20008100004 */
[----:B------:R-:W-:-:S06]  /*1a70*/  UISETP.GT.AND UP0, UPT, UR15, UR14, UPT ;  /* 0x0000000e0f00728c */ /* 0x000fcc000bf04270 */
[----:B--2---:R1:W2:Y:S03]  /*1a80*/  SYNCS.PHASECHK.TRANS64.TRYWAIT P0, [UR8+0x20], R2 ;  /* 0x00002002ff0075a7 */ /* 0x0042a60008001108 */
[----:B------:R-:W-:Y:S05]  /*1a90*/  BRA.U !UP0, `(.L_x_26) ;  /* 0x0000000108d47547 */ /* 0x000fea000b800000 */
[----:B------:R-:W-:Y:S01]  /*1aa0*/  UIADD3 UR21, UPT, UPT, UR7, UR29, URZ ;  /* 0x0000001d07157290 */ /* 0x000fe2000fffe0ff */
[----:B------:R-:W-:-:S11]  /*1ab0*/  UMOV UR42, UR6 ;  /* 0x00000006002a7c82 */ /* 0x000fd60008000000 */
.L_x_31:
[----:B-1----:R-:W-:Y:S01]  /*1ac0*/  ULEA UR33, UR42, UR4, 0x3 ;  /* 0x000000042a217291 */ /* 0x002fe2000f8e18ff */
[----:B--2---:R-:W-:Y:S01]  /*1ad0*/  @!P5 MOV R3, 0xc000 ;  /* 0x0000c0000003d802 */ /* 0x004fe20000000f00 */
[----:B--2---:R-:W-:Y:S10]  /*1ae0*/  @P0 BRA `(.L_x_27) ;  /* 0x00000000000c0947 */ /* 0x004ff40003800000 */
[----:B------:R-:W-:-:S04]  /*1af0*/  SHF.L.U32 R4, R17, 0x1f, RZ ;  /* 0x0000001f11047819 */ /* 0x000fc800000006ff */
[----:B------:R-:W2:Y:S02]  /*1b00*/  SYNCS.PHASECHK.TRANS64.TRYWAIT P0, [UR33+0x20], R4 ;  /* 0x00002004ff0075a7 */ /* 0x000ea40008001121 */
[----:B--2---:R-:W-:Y:S05]  /*1b10*/  @!P0 BRA `(.L_x_28) ;  /* 0x0000005c00488947 */ /* 0x004fea0003800000 */
.L_x_27:
[----:B------:R2:W-:Y:S01]  /*1b20*/  @!P5 SYNCS.ARRIVE.TRANS64 RZ, [UR33], R3 ;  /* 0x00000003ffffd9a7 */ /* 0x0005e20008000021 */
[----:B------:R-:W-:Y:S04]  /*1b30*/  BSSY.RECONVERGENT B0, `(.L_x_29) ;  /* 0x0000003000007945 */ /* 0x000fe80003800200 */
[----:B------:R-:W-:Y:S05]  /*1b40*/  @P4 BRA `(.L_x_30) ;  /* 0x0000000000044947 */ /* 0x000fea0003800000 */
[----:B------:R-:W-:Y:S05]  /*1b50*/  BPT.TRAP 0x1 ;  /* 0x000000040000795c */ /* 0x000fea0000300000 */
.L_x_30:
[----:B------:R-:W-:Y:S05]  /*1b60*/  BSYNC.RECONVERGENT B0 ;  /* 0x0000000000007941 */ /* 0x000fea0003800200 */
.L_x_29:
        /* <DEDUP_REMOVED lines=32> */
[----:B------:R-:W-:Y:S01]  /*1d70*/  UMOV UR10, UR26 ;  /* 0x0000001a000a7c82 */ /* 0x000fe20008000000 */
[----:B------:R-:W-:Y:S01]  /*1d80*/  UIADD3 UR29, UPT, UPT, UR29, 0x1, URZ ;  /* 0x000000011d1d7890 */ /* 0x000fe2000fffe0ff */
[----:B------:R1:W-:Y:S01]  /*1d90*/  UTMALDG.3D [UR24], [UR40], desc[UR30] ;  /* 0x00001e18280075b4 */ /* 0x0003e20008011000 */
[----:B------:R-:W-:-:S02]  /*1da0*/  UMOV UR42, UR6 ;  /* 0x00000006002a7c82 */ /* 0x000fc40008000000 */
[----:B------:R-:W-:Y:S01]  /*1db0*/  UISETP.NE.AND UP0, UPT, UR29, UR21, UPT ;  /* 0x000000151d00728c */ /* 0x000fe2000bf05270 */
[----:B------:R1:W-:Y:S01]  /*1dc0*/  UTMALDG.3D [UR16], [UR38], desc[UR30] ;  /* 0x00001e10260075b4 */ /* 0x0003e20008011000 */
[----:B------:R1:W-:Y:S07]  /*1dd0*/  UTMALDG.3D [UR8], [UR38], desc[UR30] ;  /* 0x00001e08260075b4 */ /* 0x0003ee0008011000 */
[----:B------:R-:W-:Y:S05]  /*1de0*/  BRA.U UP0, `(.L_x_31) ;  /* 0xfffffffd00347547 */ /* 0x000fea000b83ffff */
.L_x_26:
[C---:B-1----:R-:W-:Y:S01]  /*1df0*/  LEA R2, R16.reuse, UR4, 0x3 ;  /* 0x0000000410027c11 */ /* 0x042fe2000f8e18ff */
[----:B------:R-:W-:Y:S01]  /*1e00*/  NOP ;  /* 0x0000000000007918 */ /* 0x000fe20000000000 */
[----:B--2---:R-:W-:Y:S02]  /*1e10*/  SHF.L.U32 R3, R13, 0x1f, RZ ;  /* 0x0000001f0d037819 */ /* 0x004fe400000006ff */
[----:B------:R-:W-:Y:S02]  /*1e20*/  LEA R4, R16, UR4, 0x4 ;  /* 0x0000000410047c11 */ /* 0x000fe4000f8e20ff */
[----:B------:R-:W1:Y:S02]  /*1e30*/  SYNCS.PHASECHK.TRANS64.TRYWAIT P0, [R2+URZ+0x80], R3 ;  /* 0x00008003020075a7 */ /* 0x000e6400080011ff */
[----:B-1----:R-:W-:Y:S05]  /*1e40*/  @!P0 BRA `(.L_x_32) ;  /* 0x0000005800948947 */ /* 0x002fea0003800000 */
.L_x_118:
[----:B------:R-:W2:Y:S01]  /*1e50*/  LDS.128 R4, [R4+0x110] ;  /* 0x0001100004047984 */ /* 0x000ea20000000c00 */
[----:B---3--:R-:W-:Y:S01]  /*1e60*/  ISETP.GE.AND P0, PT, R40, 0x1, PT ;  /* 0x000000012800780c */ /* 0x008fe20003f06270 */
[----:B-1----:R-:W-:Y:S01]  /*1e70*/  VIADD R2, R2, 0x90 ;  /* 0x0000009002027836 */ /* 0x002fe20000000000 */
[----:B------:R-:W-:Y:S01]  /*1e80*/  @!PT LDS RZ, [RZ] ;  /* 0x00000000fffff984 */ /* 0x000fe20000000800 */
[----:B------:R-:W-:Y:S01]  /*1e90*/  @!PT LDS RZ, [RZ] ;  /* 0x00000000fffff984 */ /* 0x000fe20000000800 */
[----:B------:R-:W-:Y:S01]  /*1ea0*/  @!PT LDS RZ, [RZ] ;  /* 0x00000000fffff984 */ /* 0x000fe20000000800 */
[----:B------:R-:W-:Y:S01]  /*1eb0*/  @!PT LDS RZ, [RZ] ;  /* 0x00000000fffff984 */ /* 0x000fe20000000800 */
[----:B------:R1:W-:Y:S06]  /*1ec0*/  MEMBAR.ALL.CTA ;  /* 0x0000000000007992 */ /* 0x0003ec0000008000 */
[----:B-1----:R-:W1:Y:S01]  /*1ed0*/  FENCE.VIEW.ASYNC.S ;  /* 0x00000000000073c6 */ /* 0x002e620000000000 */
[----:B------:R-:W-:-:S04]  /*1ee0*/  PRMT R2, RZ, 0x654, R2 ;  /* 0x00000654ff027816 */ /* 0x000fc80000000002 */
[----:B-1----:R1:W-:Y:S01]  /*1ef0*/  SYNCS.ARRIVE.TRANS64.RED.A1T0 RZ, [R2+URZ], RZ ;  /* 0x000000ff02ff79a7 */ /* 0x0023e200081004ff */
[----:B--2---:R-:W-:-:S13]  /*1f00*/  LOP3.LUT P2, RZ, R6, 0x1, RZ, 0xc0, !PT ;  /* 0x0000000106ff7812 */ /* 0x004fda000784c0ff */
[----:B------:R-:W-:Y:S01]  /*1f10*/  @P2 SHF.R.U32.HI R3, RZ, 0x10, R5 ;  /* 0x00000010ff032819 */ /* 0x000fe20000011605 */
[----:B------:R-:W-:Y:S01]  /*1f20*/  VOTEU.ANY UP0, P2 ;  /* 0x0000000000ff7886 */ /* 0x000fe20001000100 */
[----:B------:R-:W-:Y:S02]  /*1f30*/  @P2 MOV R10, R4 ;  /* 0x00000004000a2202 */ /* 0x000fe40000000f00 */
[----:B------:R-:W-:Y:S02]  /*1f40*/  @P2 R2UR.BROADCAST UR8, R3 ;  /* 0x00000000030822ca */ /* 0x000fe400008e0000 */
[----:B------:R-:W-:-:S11]  /*1f50*/  @P2 LOP3.LUT R9, R5, 0xffff, RZ, 0xc0, !PT ;  /* 0x0000ffff05092812 */ /* 0x000fd600078ec0ff */
[----:B------:R-:W-:Y:S01]  /*1f60*/  @UP0 UMOV UR36, UR8 ;  /* 0x0000000800240c82 */ /* 0x000fe20008000000 */
[----:B-1----:R-:W-:Y:S05]  /*1f70*/  @!P0 BRA `(.L_x_33) ;  /* 0x0000000000b88947 */ /* 0x002fea0003800000 */
[----:B------:R-:W4:Y:S01]  /*1f80*/  LDC.64 R4, c[0x0][0xb18] ;  /* 0x0002c600ff047b82 */ /* 0x000f220000000a00 */
[----:B------:R-:W-:-:S07]  /*1f90*/  ISETP.NE.AND P3, PT, R40, 0x1, PT ;  /* 0x000000012800780c */ /* 0x000fce0003f65270 */
[----:B------:R-:W1:Y:S08]  /*1fa0*/  LDC.64 R6, c[0x0][0xb10] ;  /* 0x0002c400ff067b82 */ /* 0x000e700000000a00 */
[----:B------:R-:W2:Y:S08]  /*1fb0*/  LDC R14, c[0x0][0xb20] ;  /* 0x0002c800ff0e7b82 */ /* 0x000eb00000000800 */
[----:B------:R-:W3:Y:S01]  /*1fc0*/  LDC R15, c[0x0][0xb0c] ;  /* 0x0002c300ff0f7b82 */ /* 0x000ee20000000800 */
[----:B----4-:R-:W-:Y:S01]  /*1fd0*/  IMAD.HI.U32 R19, R0, R5, RZ ;  /* 0x0000000500137227 */ /* 0x010fe200078e00ff */
[----:B------:R-:W-:-:S03]  /*1fe0*/  ISETP.NE.AND P0, PT, R4, 0x1, PT ;  /* 0x000000010400780c */ /* 0x000fc60003f05270 */
[----:B------:R-:W-:-:S03]  /*1ff0*/  IMAD.HI.U32 R5, R9, R5, RZ ;  /* 0x0000000509057227 */ /* 0x000fc600078e00ff */
[----:B------:R-:W4:Y:S01]  /*2000*/  LDC.64 R2, c[0x0][0xb28] ;  /* 0x0002ca00ff027b82 */ /* 0x000f220000000a00 */
[----:B-1----:R-:W-:-:S04]  /*2010*/  IMAD.HI.U32 R20, R8, R6, RZ ;  /* 0x0000000608147227 */ /* 0x002fc800078e00ff */
[----:B------:R-:W-:Y:S01]  /*2020*/  IMAD.HI.U32 R21, R10, R6, RZ ;  /* 0x000000060a157227 */ /* 0x000fe200078e00ff */
[----:B------:R-:W-:Y:S02]  /*2030*/  SHF.R.U32.HI R20, RZ, R7, R20 ;  /* 0x00000007ff147219 */ /* 0x000fe40000011614 */
[-C--:B--2---:R-:W-:Y:S02]  /*2040*/  SHF.R.U32.HI R19, RZ, R14.reuse, R19 ;  /* 0x0000000eff137219 */ /* 0x084fe40000011613 */
[----:B------:R-:W-:Y:S02]  /*2050*/  SHF.R.U32.HI R5, RZ, R14, R5 ;  /* 0x0000000eff057219 */ /* 0x000fe40000011605 */
[----:B------:R-:W-:Y:S02]  /*2060*/  SEL R19, R0, R19, !P0 ;  /* 0x0000001300137207 */ /* 0x000fe40004000000 */
[----:B------:R-:W-:Y:S02]  /*2070*/  SHF.R.U32.HI R21, RZ, R7, R21 ;  /* 0x00000007ff157219 */ /* 0x000fe40000011615 */
[----:B---3--:R-:W-:-:S02]  /*2080*/  ISETP.NE.AND P1, PT, R15, 0x1, PT ;  /* 0x000000010f00780c */ /* 0x008fc40003f25270 */
[----:B------:R-:W-:Y:S02]  /*2090*/  SEL R5, R9, R5, !P0 ;  /* 0x0000000509057207 */ /* 0x000fe40004000000 */
[----:B------:R-:W-:Y:S02]  /*20a0*/  SEL R20, R8, R20, !P1 ;  /* 0x0000001408147207 */ /* 0x000fe40004800000 */
[----:B------:R-:W-:Y:S01]  /*20b0*/  SEL R21, R10, R21, !P1 ;  /* 0x000000150a157207 */ /* 0x000fe20004800000 */
[----:B----4-:R-:W-:-:S04]  /*20c0*/  IMAD.HI.U32 R18, R19, R2, RZ ;  /* 0x0000000213127227 */ /* 0x010fc800078e00ff */
        /* <DEDUP_REMOVED lines=10> */
[----:B------:R-:W-:-:S04]  /*2170*/  @!P0 IMAD.HI.U32 R7, R21, R2, RZ ;  /* 0x0000000215078227 */ /* 0x000fc800078e00ff */
[----:B------:R-:W-:Y:S01]  /*2180*/  IMAD.MOV R2, RZ, RZ, -R6 ;  /* 0x000000ffff027224 */ /* 0x000fe200078e0a06 */
[----:B------:R-:W-:Y:S02]  /*2190*/  @!P0 SHF.R.U32.HI R3, RZ, R3, R7 ;  /* 0x00000003ff038219 */ /* 0x000fe40000011607 */
[----:B------:R-:W-:Y:S01]  /*21a0*/  IADD3 R7, PT, PT, -R5, RZ, RZ ;  /* 0x000000ff05077210 */ /* 0x000fe20007ffe1ff */
[----:B------:R-:W-:Y:S01]  /*21b0*/  IMAD R2, R40, R2, R5 ;  /* 0x0000000228027224 */ /* 0x000fe200078e0205 */
        /* <DEDUP_REMOVED lines=10> */
.L_x_33:
[----:B------:R-:W1:Y:S02]  /*2260*/  LDCU UR8, c[0x0][0xb30] ;  /* 0x00016600ff0877ac */ /* 0x000e640008000800 */
[----:B-1----:R-:W-:-:S09]  /*2270*/  UISETP.NE.AND UP0, UPT, UR8, 0x1, UPT ;  /* 0x000000010800788c */ /* 0x002fd2000bf05270 */
[----:B------:R-:W-:Y:S05]  /*2280*/  BRA.U UP0, `(.L_x_34) ;  /* 0x0000000100407547 */ /* 0x000fea000b800000 */
[----:B------:R-:W1:Y:S08]  /*2290*/  LDC.64 R4, c[0x0][0xb10] ;  /* 0x0002c400ff047b82 */ /* 0x000e700000000a00 */
[----:B------:R-:W2:Y:S08]  /*22a0*/  LDC.64 R2, c[0x0][0xb18] ;  /* 0x0002c600ff027b82 */ /* 0x000eb00000000a00 */
[----:B------:R-:W3:Y:S08]  /*22b0*/  LDC R6, c[0x0][0xb20] ;  /* 0x0002c800ff067b82 */ /* 0x000ef00000000800 */
[----:B------:R-:W4:Y:S01]  /*22c0*/  LDC R7, c[0x0][0xb0c] ;  /* 0x0002c300ff077b82 */ /* 0x000f220000000800 */
[----:B-1----:R-:W-:-:S05]  /*22d0*/  IMAD.HI.U32 R4, R10, R4, RZ ;  /* 0x000000040a047227 */ /* 0x002fca00078e00ff */
[----:B------:R-:W-:Y:S01]  /*22e0*/  SHF.R.U32.HI R4, RZ, R5, R4 ;  /* 0x00000005ff047219 */ /* 0x000fe20000011604 */
[----:B--2---:R-:W-:Y:S01]  /*22f0*/  IMAD.HI.U32 R3, R9, R3, RZ ;  /* 0x0000000309037227 */ /* 0x004fe200078e00ff */
[----:B------:R-:W-:-:S04]  /*2300*/  ISETP.NE.AND P0, PT, R2, 0x1, PT ;  /* 0x000000010200780c */ /* 0x000fc80003f05270 */
[----:B---3--:R-:W-:-:S04]  /*2310*/  SHF.R.U32.HI R3, RZ, R6, R3 ;  /* 0x00000006ff037219 */ /* 0x008fc80000011603 */
[----:B------:R-:W-:Y:S02]  /*2320*/  SEL R3, R9, R3, !P0 ;  /* 0x0000000309037207 */ /* 0x000fe40004000000 */
[----:B----4-:R-:W-:-:S04]  /*2330*/  ISETP.NE.AND P1, PT, R7, 0x1, PT ;  /* 0x000000010700780c */ /* 0x010fc80003f25270 */
[----:B------:R-:W-:-:S05]  /*2340*/  SEL R4, R10, R4, !P1 ;  /* 0x000000040a047207 */ /* 0x000fca0004800000 */
[----:B------:R-:W-:Y:S02]  /*2350*/  IMAD.IADD R5, R3, 0x1, -R4 ;  /* 0x0000000103057824 */ /* 0x000fe400078e0a04 */
[----:B------:R-:W-:Y:S02]  /*2360*/  IMAD.IADD R3, R4, 0x1, -R3 ;  /* 0x0000000104037824 */ /* 0x000fe400078e0a03 */
[----:B------:R-:W-:Y:S02]  /*2370*/  IMAD R10, R5, R7, R10 ;  /* 0x00000007050a7224 */ /* 0x000fe400078e020a */
[----:B------:R-:W-:-:S07]  /*2380*/  IMAD R9, R3, R2, R9 ;  /* 0x0000000203097224 */ /* 0x000fce00078e0209 */
.L_x_34:
[----:B------:R-:W-:Y:S01]  /*2390*/  VIADD R16, R16, 0x1 ;  /* 0x0000000110107836 */ /* 0x000fe20000000000 */
[----:B------:R-:W-:Y:S01]  /*23a0*/  PLOP3.LUT P1, PT, PT, PT, PT, 0x80, 0x8 ;  /* 0x000000000008781c */ /* 0x000fe20003f2f070 */
[----:B------:R-:W-:Y:S02]  /*23b0*/  IMAD.IADD R15, R10, 0x1, R87 ;  /* 0x000000010a0f7824 */ /* 0x000fe400078e0257 */
[----:B------:R-:W-:Y:S01]  /*23c0*/  IMAD.IADD R14, R9, 0x1, R86 ;  /* 0x00000001090e7824 */ /* 0x000fe200078e0256 */
[----:B------:R-:W-:-:S04]  /*23d0*/  ISETP.NE.AND P0, PT, R16, 0x2, PT ;  /* 0x000000021000780c */ /* 0x000fc80003f05270 */
[----:B------:R-:W-:Y:S02]  /*23e0*/  SEL R2, RZ, 0x1, P0 ;  /* 0x00000001ff027807 */ /* 0x000fe40000000000 */
[----:B------:R-:W-:Y:S02]  /*23f0*/  SEL R16, R16, RZ, P0 ;  /* 0x000000ff10107207 */ /* 0x000fe40000000000 */
[----:B------:R-:W-:Y:S01]  /*2400*/  LOP3.LUT R13, R13, R2, RZ, 0x3c, !PT ;  /* 0x000000020d0d7212 */ /* 0x000fe200078e3cff */
[----:B------:R-:W-:Y:S06]  /*2410*/  @P2 BRA `(.L_x_35) ;  /* 0xfffffff000402947 */ /* 0x000fec000383ffff */
[----:B------:R-:W-:Y:S01]  /*2420*/  UIADD3 UR4, UPT, UPT, UR4, 0x20, URZ ;  /* 0x0000002004047890 */ /* 0x000fe2000fffe0ff */
[----:B------:R-:W-:-:S03]  /*2430*/  SHF.L.U32 R2, R17, 0x1f, RZ ;  /* 0x0000001f11027819 */ /* 0x000fc600000006ff */
[----:B------:R-:W-:-:S09]  /*2440*/  ULEA UR5, UR6, UR4, 0x3 ;  /* 0x0000000406057291 */ /* 0x000fd2000f8e18ff */
[----:B------:R-:W1:Y:S02]  /*2450*/  SYNCS.PHASECHK.TRANS64.TRYWAIT P0, [UR5], R2 ;  /* 0x00000002ff0075a7 */ /* 0x000e640008001105 */
[----:B-1----:R-:W-:Y:S05]  /*2460*/  @!P0 BRA `(.L_x_36) ;  /* 0x0000005400208947 */ /* 0x002fea0003800000 */
.L_x_120:
[----:B------:R-:W-:-:S04]  /*2470*/  UIADD3 UR6, UPT, UPT, UR6, 0x1, URZ ;  /* 0x0000000106067890 */ /* 0x000fc8000fffe0ff */
[----:B------:R-:W-:-:S04]  /*2480*/  UISETP.NE.AND UP0, UPT, UR6, 0x4, UPT ;  /* 0x000000040600788c */ /* 0x000fc8000bf05270 */
[----:B------:R-:W-:Y:S02]  /*2490*/  USEL UR7, URZ, 0x1, UP0 ;  /* 0x00000001ff077887 */ /* 0x000fe40008000000 */
[----:B------:R-:W-:-:S04]  /*24a0*/  USEL UR6, UR6, URZ, UP0 ;  /* 0x000000ff06067287 */ /* 0x000fc80008000000 */
[----:B------:R-:W-:Y:S01]  /*24b0*/  ULEA UR5, UR6, UR4, 0x3 ;  /* 0x0000000406057291 */ /* 0x000fe2000f8e18ff */
[----:B-1----:R-:W-:-:S04]  /*24c0*/  LOP3.LUT R2, R17, UR7, RZ, 0x3c, !PT ;  /* 0x0000000711027c12 */ /* 0x002fc8000f8e3cff */
[----:B------:R-:W-:-:S04]  /*24d0*/  SHF.L.U32 R3, R2, 0x1f, RZ ;  /* 0x0000001f02037819 */ /* 0x000fc800000006ff */
[----:B------:R-:W1:Y:S02]  /*24e0*/  SYNCS.PHASECHK.TRANS64.TRYWAIT P0, [UR5], R3 ;  /* 0x00000003ff0075a7 */ /* 0x000e640008001105 */
[----:B-1----:R-:W-:Y:S05]  /*24f0*/  @!P0 BRA `(.L_x_37) ;  /* 0x0000005400148947 */ /* 0x002fea0003800000 */
.L_x_122:
[----:B------:R-:W-:-:S04]  /*2500*/  UIADD3 UR6, UPT, UPT, UR6, 0x1, URZ ;  /* 0x0000000106067890 */ /* 0x000fc8000fffe0ff */
[----:B------:R-:W-:-:S04]  /*2510*/  UISETP.NE.AND UP0, UPT, UR6, 0x4, UPT ;  /* 0x000000040600788c */ /* 0x000fc8000bf05270 */
[----:B------:R-:W-:Y:S02]  /*2520*/  USEL UR7, URZ, 0x1, UP0 ;  /* 0x00000001ff077887 */ /* 0x000fe40008000000 */
[----:B------:R-:W-:-:S04]  /*2530*/  USEL UR6, UR6, URZ, UP0 ;  /* 0x000000ff06067287 */ /* 0x000fc80008000000 */
[----:B------:R-:W-:Y:S01]  /*2540*/  ULEA UR5, UR6, UR4, 0x3 ;  /* 0x0000000406057291 */ /* 0x000fe2000f8e18ff */
[----:B------:R-:W-:-:S04]  /*2550*/  LOP3.LUT R2, R2, UR7, RZ, 0x3c, !PT ;  /* 0x0000000702027c12 */ /* 0x000fc8000f8e3cff */
[----:B-1----:R-:W-:-:S04]  /*2560*/  SHF.L.U32 R3, R2, 0x1f, RZ ;  /* 0x0000001f02037819 */ /* 0x002fc800000006ff */
[----:B------:R-:W1:Y:S02]  /*2570*/  SYNCS.PHASECHK.TRANS64.TRYWAIT P0, [UR5], R3 ;  /* 0x00000003ff0075a7 */ /* 0x000e640008001105 */
[----:B-1----:R-:W-:Y:S05]  /*2580*/  @!P0 BRA `(.L_x_38) ;  /* 0x0000005400088947 */ /* 0x002fea0003800000 */
.L_x_124:
[----:B------:R-:W-:-:S04]  /*2590*/  UIADD3 UR6, UPT, UPT, UR6, 0x1, URZ ;  /* 0x0000000106067890 */ /* 0x000fc8000fffe0ff */
[----:B------:R-:W-:-:S04]  /*25a0*/  UISETP.NE.AND UP0, UPT, UR6, 0x4, UPT ;  /* 0x000000040600788c */ /* 0x000fc8000bf05270 */
[----:B------:R-:W-:Y:S02]  /*25b0*/  USEL UR5, URZ, 0x1, UP0 ;  /* 0x00000001ff057887 */ /* 0x000fe40008000000 */
[----:B------:R-:W-:-:S04]  /*25c0*/  USEL UR6, UR6, URZ, UP0 ;  /* 0x000000ff06067287 */ /* 0x000fc80008000000 */
[----:B------:R-:W-:Y:S01]  /*25d0*/  ULEA UR6, UR6, UR4, 0x3 ;  /* 0x0000000406067291 */ /* 0x000fe2000f8e18ff */
[----:B------:R-:W-:-:S04]  /*25e0*/  LOP3.LUT R2, R2, UR5, RZ, 0x3c, !PT ;  /* 0x0000000502027c12 */ /* 0x000fc8000f8e3cff */
[----:B------:R-:W-:Y:S01]  /*25f0*/  SHF.L.U32 R2, R2, 0x1f, RZ ;  /* 0x0000001f02027819 */ /* 0x000fe200000006ff */
[----:B-1--4-:R-:W-:-:S07]  /*2600*/  IMAD.U32 R0, RZ, RZ, UR6 ;  /* 0x00000006ff007e24 */ /* 0x012fce000f8e00ff */
.L_x_39:
[----:B-1----:R1:W2:Y:S02]  /*2610*/  SYNCS.PHASECHK.TRANS64.TRYWAIT P0, [R0+URZ], R2 ;  /* 0x00000002000075a7 */ /* 0x0022a400080011ff */
[----:B--2---:R-:W-:Y:S05]  /*2620*/  @!P0 NANOSLEEP.SYNCS 0x989680 ;  /* 0x009896800000895d */ /* 0x004fea0003900000 */
[----:B------:R-:W2:Y:S02]  /*2630*/  @!P0 SYNCS.PHASECHK.TRANS64 P0, [R0+URZ], R2 ;  /* 0x00000002000085a7 */ /* 0x000ea400080010ff */
[----:B--2---:R-:W-:Y:S05]  /*2640*/  @P0 EXIT ;  /* 0x000000000000094d */ /* 0x004fea0003800000 */
[----:B------:R-:W-:Y:S05]  /*2650*/  BRA `(.L_x_39) ;  /* 0xfffffffc00ec7947 */ /* 0x000fea000383ffff */
.L_x_17:
[----:B------:R-:W-:-:S04]  /*2660*/  UISETP.NE.AND UP1, UPT, UR37, URZ, UPT ;  /* 0x000000ff2500728c */ /* 0x000fc8000bf25270 */
[----:B------:R-:W-:-:S09]  /*2670*/  UISETP.NE.OR UP1, UPT, UR8, 0x1, UP1 ;  /* 0x000000010800788c */ /* 0x000fd20008f25670 */
[----:B------:R-:W-:Y:S05]  /*2680*/  BRA.U UP1, `(.L_x_40) ;  /* 0x0000000501487547 */ /* 0x000fea000b800000 */
[----:B------:R-:W-:Y:S01]  /*2690*/  ISETP.NE.AND P2, PT, R2, RZ, PT ;  /* 0x000000ff0200720c */ /* 0x000fe20003f45270 */
[----:B------:R-:W-:Y:S01]  /*26a0*/  IMAD.MOV.U32 R12, RZ, RZ, 0x1 ;  /* 0x00000001ff0c7424 */ /* 0x000fe200078e00ff */
[----:B------:R-:W-:Y:S02]  /*26b0*/  CS2R R10, SRZ ;  /* 0x00000000000a7805 */ /* 0x000fe4000001ff00 */
[----:B------:R-:W-:Y:S01]  /*26c0*/  CS2R R8, SRZ ;  /* 0x0000000000087805 */ /* 0x000fe2000001ff00 */
[----:B------:R-:W-:Y:S01]  /*26d0*/  UMOV UR4, 0x400 ;  /* 0x0000040000047882 */ /* 0x000fe20000000000 */
[----:B------:R-:W-:Y:S01]  /*26e0*/  UMOV UR6, URZ ;  /* 0x000000ff00067c82 */ /* 0x000fe20008000000 */
[----:B------:R-:W-:-:S12]  /*26f0*/  ULEA UR37, UR37, UR4, 0x18 ;  /* 0x0000000425257291 */ /* 0x000fd8000f8ec0ff */
.L_x_44:
[----:B------:R-:W-:Y:S02]  /*2700*/  LEA R0, R8, UR37, 0x3 ;  /* 0x0000002508007c11 */ /* 0x000fe4000f8e18ff */
[----:B------:R-:W-:-:S03]  /*2710*/  SHF.L.U32 R4, R9, 0x1f, RZ ;  /* 0x0000001f09047819 */ /* 0x000fc600000006ff */
[----:B------:R-:W-:Y:S01]  /*2720*/  VIADD R5, R0, 0xf0 ;  /* 0x000000f000057836 */ /* 0x000fe20000000000 */
[----:B------:R-:W1:Y:S02]  /*2730*/  SYNCS.PHASECHK.TRANS64.TRYWAIT P0, [R0+URZ+0xe0], R4 ;  /* 0x0000e004000075a7 */ /* 0x000e6400080011ff */
[----:B-1----:R-:W-:Y:S05]  /*2740*/  @!P0 BRA `(.L_x_41) ;  /* 0x0000005000b08947 */ /* 0x002fea0003800000 */
.L_x_125:
[----:B------:R-:W-:Y:S01]  /*2750*/  ULEA UR5, UR6, UR37, 0x3 ;  /* 0x0000002506057291 */ /* 0x000fe2000f8e18ff */
[----:B-1----:R-:W-:Y:S01]  /*2760*/  PRMT R0, RZ, 0x654, R5 ;  /* 0x00000654ff007816 */ /* 0x002fe20000000005 */
[----:B------:R-:W-:Y:S01]  /*2770*/  @!P2 IMAD.MOV.U32 R4, RZ, RZ, 0x10 ;  /* 0x00000010ff04a424 */ /* 0x000fe200078e00ff */
[----:B------:R-:W-:Y:S01]  /*2780*/  SHF.L.U32 R5, R12, 0x1f, RZ ;  /* 0x0000001f0c057819 */ /* 0x000fe200000006ff */
[----:B------:R-:W-:Y:S01]  /*2790*/  UIADD3 UR4, UPT, UPT, UR5, 0x80, URZ ;  /* 0x0000008005047890 */ /* 0x000fe2000fffe0ff */
[----:B------:R1:W-:Y:S05]  /*27a0*/  SYNCS.ARRIVE.TRANS64.RED.A1T0 RZ, [R0+URZ], RZ ;  /* 0x000000ff00ff79a7 */ /* 0x0003ea00081004ff */
[----:B------:R-:W-:Y:S01]  /*27b0*/  IMAD.U32 R6, RZ, RZ, UR4 ;  /* 0x00000004ff067e24 */ /* 0x000fe2000f8e00ff */
[----:B------:R-:W2:Y:S04]  /*27c0*/  SYNCS.PHASECHK.TRANS64.TRYWAIT P0, [UR5+0x90], R5 ;  /* 0x00009005ff0075a7 */ /* 0x000ea80008001105 */
[----:B------:R-:W-:Y:S01]  /*27d0*/  PRMT R6, R2, 0x654, R6 ;  /* 0x0000065402067816 */ /* 0x000fe20000000006 */
[----:B-12---:R-:W-:Y:S06]  /*27e0*/  @!P0 BRA `(.L_x_42) ;  /* 0x00000050009c8947 */ /* 0x006fec0003800000 */
.L_x_127:
[----:B------:R-:W-:Y:S01]  /*27f0*/  ULEA UR4, UR6, UR37, 0x4 ;  /* 0x0000002506047291 */ /* 0x000fe2000f8e20ff */
[----:B------:R-:W-:Y:S01]  /*2800*/  SEL R3, R6, R3, !P2 ;  /* 0x0000000306037207 */ /* 0x000fe20005000000 */
[----:B------:R-:W-:Y:S01]  /*2810*/  UIADD3 UR5, UPT, UPT, UR5, 0x80, URZ ;  /* 0x0000008005057890 */ /* 0x000fe2000fffe0ff */
[----:B-1----:R-:W-:Y:S01]  /*2820*/  LEA R0, R11, UR37, 0x3 ;  /* 0x000000250b007c11 */ /* 0x002fe2000f8e18ff */
[----:B------:R-:W-:Y:S01]  /*2830*/  UIADD3 UR4, UPT, UPT, UR4, 0x110, URZ ;  /* 0x0000011004047890 */ /* 0x000fe2000fffe0ff */
[----:B------:R1:W-:Y:S01]  /*2840*/  @!P2 SYNCS.ARRIVE.TRANS64.RED RZ, [R3+URZ], R4 ;  /* 0x0000000403ffa9a7 */ /* 0x0003e200080004ff */
[----:B------:R-:W-:Y:S01]  /*2850*/  UIADD3 UR6, UPT, UPT, UR6, 0x1, URZ ;  /* 0x0000000106067890 */ /* 0x000fe2000fffe0ff */
[----:B------:R-:W-:-:S03]  /*2860*/  VIADD R8, R8, 0x1 ;  /* 0x0000000108087836 */ /* 0x000fc60000000000 */
[----:B------:R-:W-:Y:S02]  /*2870*/  UISETP.NE.AND UP0, UPT, UR6, 0x2, UPT ;  /* 0x000000020600788c */ /* 0x000fe4000bf05270 */
[----:B------:R-:W-:Y:S01]  /*2880*/  ISETP.NE.AND P0, PT, R8, 0x2, PT ;  /* 0x000000020800780c */ /* 0x000fe20003f05270 */
[----:B------:R-:W-:Y:S06]  /*2890*/  UGETNEXTWORKID.BROADCAST [UR4], [UR5] ;  /* 0x00000000040073ca */ /* 0x000fec0008000100 */
[----:B------:R-:W-:Y:S02]  /*28a0*/  USEL UR4, URZ, 0x1, UP0 ;  /* 0x00000001ff047887 */ /* 0x000fe40008000000 */
[----:B------:R-:W-:-:S04]  /*28b0*/  USEL UR6, UR6, URZ, UP0 ;  /* 0x000000ff06067287 */ /* 0x000fc80008000000 */
[----:B------:R-:W-:Y:S02]  /*28c0*/  LOP3.LUT R12, R12, UR4, RZ, 0x3c, !PT ;  /* 0x000000040c0c7c12 */ /* 0x000fe4000f8e3cff */
[----:B-1----:R-:W-:-:S04]  /*28d0*/  SHF.L.U32 R4, R10, 0x1f, RZ ;  /* 0x0000001f0a047819 */ /* 0x002fc800000006ff */
[----:B------:R-:W1:Y:S02]  /*28e0*/  SYNCS.PHASECHK.TRANS64.TRYWAIT P1, [R0+URZ+0x80], R4 ;  /* 0x00008004000075a7 */ /* 0x000e6400080211ff */
[----:B-1----:R-:W-:Y:S05]  /*28f0*/  @!P1 BRA `(.L_x_43) ;  /* 0x0000005000709947 */ /* 0x002fea0003800000 */
.L_x_128:
[C---:B-1----:R-:W-:Y:S01]  /*2900*/  LEA R4, R11.reuse, UR37, 0x4 ;  /* 0x000000250b047c11 */ /* 0x042fe2000f8e20ff */
[----:B------:R-:W-:Y:S01]  /*2910*/  VIADD R0, R0, 0x90 ;  /* 0x0000009000007836 */ /* 0x000fe20000000000 */
[----:B------:R-:W-:Y:S01]  /*2920*/  SEL R8, R8, RZ, P0 ;  /* 0x000000ff08087207 */ /* 0x000fe20000000000 */
[----:B------:R-:W-:-:S03]  /*2930*/  VIADD R11, R11, 0x1 ;  /* 0x000000010b0b7836 */ /* 0x000fc60000000000 */
[----:B------:R-:W1:Y:S01]  /*2940*/  LDS.128 R4, [R4+0x110] ;  /* 0x0001100004047984 */ /* 0x000e620000000c00 */
[----:B------:R-:W-:Y:S02]  /*2950*/  PRMT R0, RZ, 0x654, R0 ;  /* 0x00000654ff007816 */ /* 0x000fe40000000000 */
[C---:B------:R-:W-:Y:S01]  /*2960*/  ISETP.NE.AND P1, PT, R11.reuse, 0x2, PT ;  /* 0x000000020b00780c */ /* 0x040fe20003f25270 */
[----:B------:R-:W-:Y:S01]  /*2970*/  @!PT LDS RZ, [RZ] ;  /* 0x00000000fffff984 */ /* 0x000fe20000000800 */
[----:B------:R-:W-:Y:S01]  /*2980*/  @!PT LDS RZ, [RZ] ;  /* 0x00000000fffff984 */ /* 0x000fe20000000800 */
[----:B------:R-:W-:Y:S01]  /*2990*/  @!PT LDS RZ, [RZ] ;  /* 0x00000000fffff984 */ /* 0x000fe20000000800 */
[----:B------:R-:W-:Y:S01]  /*29a0*/  @!PT LDS RZ, [RZ] ;  /* 0x00000000fffff984 */ /* 0x000fe20000000800 */
[----:B------:R2:W-:Y:S06]  /*29b0*/  MEMBAR.ALL.CTA ;  /* 0x0000000000007992 */ /* 0x0005ec0000008000 */
[----:B--2---:R-:W2:Y:S01]  /*29c0*/  FENCE.VIEW.ASYNC.S ;  /* 0x00000000000073c6 */ /* 0x004ea20000000000 */
[----:B------:R-:W-:Y:S01]  /*29d0*/  SEL R11, R11, RZ, P1 ;  /* 0x000000ff0b0b7207 */ /* 0x000fe20000800000 */
[----:B--2---:R2:W-:Y:S01]  /*29e0*/  SYNCS.ARRIVE.TRANS64.RED.A1T0 RZ, [R0+URZ], RZ ;  /* 0x000000ff00ff79a7 */ /* 0x0045e200081004ff */
[----:B-1----:R-:W-:-:S02]  /*29f0*/  LOP3.LUT P3, RZ, R6, 0x1, RZ, 0xc0, !PT ;  /* 0x0000000106ff7812 */ /* 0x002fc4000786c0ff */
[----:B------:R-:W-:-:S04]  /*2a00*/  SEL R4, RZ, 0x1, P1 ;  /* 0x00000001ff047807 */ /* 0x000fc80000800000 */
[----:B------:R-:W-:Y:S02]  /*2a10*/  LOP3.LUT R10, R10, R4, RZ, 0x3c, !PT ;  /* 0x000000040a0a7212 */ /* 0x000fe400078e3cff */
[----:B--2---:R-:W-:-:S04]  /*2a20*/  SEL R0, RZ, 0x1, P0 ;  /* 0x00000001ff007807 */ /* 0x004fc80000000000 */
[----:B------:R-:W-:Y:S01]  /*2a30*/  LOP3.LUT R9, R9, R0, RZ, 0x3c, !PT ;  /* 0x0000000009097212 */ /* 0x000fe200078e3cff */
[----:B------:R-:W-:Y:S06]  /*2a40*/  @P3 BRA `(.L_x_44) ;  /* 0xfffffffc002c3947 */ /* 0x000fec000383ffff */
[----:B------:R-:W-:Y:S01]  /*2a50*/  ULEA UR5, UR6, UR37, 0x3 ;  /* 0x0000002506057291 */ /* 0x000fe2000f8e18ff */
[----:B------:R-:W-:-:S08]  /*2a60*/  SHF.L.U32 R2, R12, 0x1f, RZ ;  /* 0x0000001f0c027819 */ /* 0x000fd000000006ff */
[----:B------:R-:W1:Y:S02]  /*2a70*/  SYNCS.PHASECHK.TRANS64 P0, [UR5+0x90], R2 ;  /* 0x00009002ff0075a7 */ /* 0x000e640008001005 */
[----:B-1----:R-:W-:Y:S05]  /*2a80*/  @P0 BRA `(.L_x_45) ;  /* 0x0000000000080947 */ /* 0x002fea0003800000 */
[----:B------:R-:W1:Y:S02]  /*2a90*/  SYNCS.PHASECHK.TRANS64.TRYWAIT P0, [UR5+0x90], R2 ;  /* 0x00009002ff0075a7 */ /* 0x000e640008001105 */
[----:B-1----:R-:W-:Y:S05]  /*2aa0*/  @!P0 BRA `(.L_x_46) ;  /* 0x0000005000188947 */ /* 0x002fea0003800000 */
.L_x_45:
[----:B------:R-:W-:-:S04]  /*2ab0*/  UIADD3 UR4, UPT, UPT, UR6, 0x1, URZ ;  /* 0x0000000106047890 */ /* 0x000fc8000fffe0ff */
[----:B------:R-:W-:-:S04]  /*2ac0*/  UISETP.NE.AND UP0, UPT, UR4, 0x2, UPT ;  /* 0x000000020400788c */ /* 0x000fc8000bf05270 */
[----:B------:R-:W-:Y:S02]  /*2ad0*/  USEL UR7, URZ, 0x1, UP0 ;  /* 0x00000001ff077887 */ /* 0x000fe40008000000 */
[----:B------:R-:W-:-:S04]  /*2ae0*/  USEL UR4, UR4, URZ, UP0 ;  /* 0x000000ff04047287 */ /* 0x000fc80008000000 */
[----:B------:R-:W-:Y:S01]  /*2af0*/  ULEA UR4, UR4, UR37, 0x3 ;  /* 0x0000002504047291 */ /* 0x000fe2000f8e18ff */
[----:B-1----:R-:W-:-:S04]  /*2b00*/  LOP3.LUT R2, R12, UR7, RZ, 0x3c, !PT ;  /* 0x000000070c027c12 */ /* 0x002fc8000f8e3cff */
[----:B------:R-:W-:-:S04]  /*2b10*/  SHF.L.U32 R0, R2, 0x1f, RZ ;  /* 0x0000001f02007819 */ /* 0x000fc800000006ff */
[----:B------:R-:W1:Y:S02]  /*2b20*/  SYNCS.PHASECHK.TRANS64 P0, [UR4+0x90], R0 ;  /* 0x00009000ff0075a7 */ /* 0x000e640008001004 */
[----:B-1----:R-:W-:Y:S05]  /*2b30*/  @P0 EXIT ;  /* 0x000000000000094d */ /* 0x002fea0003800000 */
[----:B------:R-:W-:Y:S02]  /*2b40*/  SHF.L.U32 R2, R2, 0x1f, RZ ;  /* 0x0000001f02027819 */ /* 0x000fe400000006ff */
[----:B------:R-:W-:-:S07]  /*2b50*/  MOV R0, UR4 ;  /* 0x0000000400007c02 */ /* 0x000fce0008000f00 */
.L_x_47:
[----:B-1----:R1:W2:Y:S02]  /*2b60*/  SYNCS.PHASECHK.TRANS64.TRYWAIT P0, [R0+URZ+0x90], R2 ;  /* 0x00009002000075a7 */ /* 0x0022a400080011ff */
[----:B--2---:R-:W-:Y:S05]  /*2b70*/  @!P0 NANOSLEEP.SYNCS 0x989680 ;  /* 0x009896800000895d */ /* 0x004fea0003900000 */
[----:B------:R-:W2:Y:S02]  /*2b80*/  @!P0 SYNCS.PHASECHK.TRANS64 P0, [R0+URZ+0x90], R2 ;  /* 0x00009002000085a7 */ /* 0x000ea400080010ff */
[----:B--2---:R-:W-:Y:S05]  /*2b90*/  @P0 EXIT ;  /* 0x000000000000094d */ /* 0x004fea0003800000 */
[----:B------:R-:W-:Y:S05]  /*2ba0*/  BRA `(.L_x_47) ;  /* 0xfffffffc00ec7947 */ /* 0x000fea000383ffff */
.L_x_40:
[----:B------:R-:W-:-:S09]  /*2bb0*/  UISETP.NE.AND UP1, UPT, UR8, URZ, UPT ;  /* 0x000000ff0800728c */ /* 0x000fd2000bf25270 */
[----:B------:R-:W-:Y:S05]  /*2bc0*/  BRA.U UP1, `(.L_x_48) ;  /* 0x0000001101247547 */ /* 0x000fea000b800000 */
[----:B------:R-:W-:Y:S01]  /*2bd0*/  UMOV UR4, 0x40 ;  /* 0x0000004000047882 */ /* 0x000fe20000000000 */
[----:B------:R-:W-:Y:S01]  /*2be0*/  NOP ;  /* 0x0000000000007918 */ /* 0x000fe20000000000 */
[----:B------:R-:W-:Y:S01]  /*2bf0*/  ULEA UR4, UR37, UR4, 0x18 ;  /* 0x0000000425047291 */ /* 0x000fe2000f8ec0ff */
[----:B------:R-:W-:Y:S02]  /*2c00*/  UMOV UR5, 0x400 ;  /* 0x0000040000057882 */ /* 0x000fe40000000000 */
[----:B------:R-:W-:-:S06]  /*2c10*/  ULEA UR37, UR37, UR5, 0x18 ;  /* 0x0000000525257291 */ /* 0x000fcc000f8ec0ff */
[----:B------:R-:W1:Y:S02]  /*2c20*/  LDS.U8 R0, [UR4+0x1c] ;  /* 0x00001c04ff007984 */ /* 0x000e640008000000 */
[----:B-1----:R-:W-:-:S13]  /*2c30*/  ISETP.NE.AND P0, PT, R0, RZ, PT ;  /* 0x000000ff0000720c */ /* 0x002fda0003f05270 */
[----:B------:R-:W-:Y:S05]  /*2c40*/  @P0 BRA `(.L_x_49) ;  /* 0x0000000000580947 */ /* 0x000fea0003800000 */
[----:B------:R-:W-:-:S13]  /*2c50*/  ELECT P0, URZ, PT ;  /* 0x0000000000ff782f */ /* 0x000fda0003800000 */
[----:B------:R-:W-:Y:S05]  /*2c60*/  @!P0 BRA `(.L_x_50) ;  /* 0x0000000000608947 */ /* 0x000fea0003800000 */
[----:B------:R-:W-:Y:S01]  /*2c70*/  UMOV UR5, 0x10 ;  /* 0x0000001000057882 */ /* 0x000fe20000000000 */
[----:B------:R-:W-:Y:S01]  /*2c80*/  HFMA2 R0, -RZ, RZ, 0, 5.9604644775390625e-08 ;  /* 0x00000001ff007431 */ /* 0x000fe200000001ff */
[----:B------:R-:W-:-:S03]  /*2c90*/  MOV R2, 0xffff ;  /* 0x0000ffff00027802 */ /* 0x000fc60000000f00 */
[----:B------:R-:W-:Y:S04]  /*2ca0*/  DEPBAR.LE SB1, 0x36 ;  /* 0x00009d800000791a */ /* 0x000fe80000000000 */
[----:B------:R-:W1:Y:S02]  /*2cb0*/  UTCATOMSWS.FIND_AND_SET.ALIGN UP0, UR5, UR5 ;  /* 0x00000005000575e3 */ /* 0x000e640008000800 */
[----:B-1----:R-:W-:Y:S01]  /*2cc0*/  MOV R3, UR5 ;  /* 0x0000000500037c02 */ /* 0x002fe20008000f00 */
[----:B------:R-:W-:Y:S06]  /*2cd0*/  BRA.U UP0, `(.L_x_51) ;  /* 0x0000000100187547 */ /* 0x000fec000b800000 */
.L_x_52:
[----:B------:R-:W-:Y:S05]  /*2ce0*/  NANOSLEEP 0x64 ;  /* 0x000000640000795d */ /* 0x000fea0003800000 */
[----:B------:R-:W-:-:S05]  /*2cf0*/  UMOV UR5, 0x10 ;  /* 0x0000001000057882 */ /* 0x000fca0000000000 */
[----:B------:R-:W-:Y:S04]  /*2d00*/  DEPBAR.LE SB1, 0x36 ;  /* 0x00009d800000791a */ /* 0x000fe80000000000 */
[----:B------:R-:W1:Y:S02]  /*2d10*/  UTCATOMSWS.FIND_AND_SET.ALIGN UP0, UR5, UR5 ;  /* 0x00000005000575e3 */ /* 0x000e640008000800 */
[----:B-1----:R-:W-:Y:S01]  /*2d20*/  MOV R3, UR5 ;  /* 0x0000000500037c02 */ /* 0x002fe20008000f00 */
[----:B------:R-:W-:Y:S05]  /*2d30*/  BRA.U !UP0, `(.L_x_52) ;  /* 0xfffffffd08e87547 */ /* 0x000fea000b83ffff */
.L_x_51:
[-C--:B------:R-:W-:Y:S02]  /*2d40*/  SHF.L.U32 R2, R2, R3.reuse, RZ ;  /* 0x0000000302027219 */ /* 0x080fe400000006ff */
[----:B------:R-:W-:Y:S01]  /*2d50*/  SHF.L.U32 R0, R0, R3, RZ ;  /* 0x0000000300007219 */ /* 0x000fe200000006ff */
[----:B------:R-:W-:Y:S02]  /*2d60*/  IMAD.SHL.U32 R3, R3, 0x20, RZ ;  /* 0x0000002003037824 */ /* 0x000fe400078e00ff */
[----:B------:R1:W-:Y:S04]  /*2d70*/  ATOMS.OR RZ, [UR4+0x14], R2 ;  /* 0x00001402ffff798c */ /* 0x0003e8000b000004 */
[----:B------:R1:W-:Y:S04]  /*2d80*/  ATOMS.OR RZ, [UR4+0x18], R0 ;  /* 0x00001800ffff798c */ /* 0x0003e8000b000004 */
[----:B------:R1:W-:Y:S01]  /*2d90*/  STS [UR37+0x130], R3 ;  /* 0x00013003ff007988 */ /* 0x0003e20008000825 */
[----:B------:R-:W-:Y:S05]  /*2da0*/  BRA `(.L_x_50) ;  /* 0x0000000000107947 */ /* 0x000fea0003800000 */
.L_x_49:
[----:B------:R-:W-:Y:S02]  /*2db0*/  MOV R0, 0xffffffff ;  /* 0xffffffff00007802 */ /* 0x000fe40000000f00 */
[----:B------:R-:W-:-:S03]  /*2dc0*/  MOV R2, 0x2df0 ;  /* 0x00002df000027802 */ /* 0x000fc60000000f00 */
[----:B------:R1:W-:Y:S04]  /*2dd0*/  STS [UR37+0x130], R0 ;  /* 0x00013000ff007988 */ /* 0x0003e80008000825 */
[----:B-1-3-5:R-:W-:Y:S05]  /*2de0*/  CALL.REL.NOINC `($__internal_1_$__cuda_sm10x_tcgen05_guardrail_trap_phase_invalid_during_alloc) ;  /* 0x0000005000ec7944 */ /* 0x02afea0003c00000 */
.L_x_50:
[----:B------:R-:W-:Y:S05]  /*2df0*/  WARPSYNC.ALL ;  /* 0x0000000000007948 */ /* 0x000fea0003800000 */
[----:B------:R-:W2:Y:S01]  /*2e00*/  S2UR UR5, SR_CgaCtaId ;  /* 0x00000000000579c3 */ /* 0x000ea20000008800 */
[----:B------:R-:W-:Y:S01]  /*2e10*/  UMOV UR4, 0x400 ;  /* 0x0000040000047882 */ /* 0x000fe20000000000 */
[----:B------:R-:W-:-:S06]  /*2e20*/  NOP ;  /* 0x0000000000007918 */ /* 0x000fcc0000000000 */
[----:B------:R-:W-:Y:S06]  /*2e30*/  BAR.ARV 0x6, 0xa0 ;  /* 0x0182800000007b1d */ /* 0x000fec0000002000 */
[----:B------:R-:W4:Y:S01]  /*2e40*/  LDCU UR7, c[0x0][0x38c] ;  /* 0x00007180ff0777ac */ /* 0x000f220008000800 */
[----:B------:R-:W-:Y:S01]  /*2e50*/  IMAD.MOV.U32 R11, RZ, RZ, 0x1 ;  /* 0x00000001ff0b7424 */ /* 0x000fe200078e00ff */
[----:B------:R-:W-:Y:S01]  /*2e60*/  CS2R R8, SRZ ;  /* 0x0000000000087805 */ /* 0x000fe2000001ff00 */
[----:B------:R-:W-:Y:S01]  /*2e70*/  IMAD.MOV.U32 R10, RZ, RZ, RZ ;  /* 0x000000ffff0a7224 */ /* 0x000fe200078e00ff */
[----:B------:R-:W3:Y:S01]  /*2e80*/  LDCU UR6, c[0x0][0x38c] ;  /* 0x00007180ff0677ac */ /* 0x000ee20008000800 */
[----:B------:R-:W-:Y:S01]  /*2e90*/  UMOV UR15, URZ ;  /* 0x000000ff000f7c82 */ /* 0x000fe20008000000 */
[----:B------:R-:W-:Y:S01]  /*2ea0*/  UMOV UR14, URZ ;  /* 0x000000ff000e7c82 */ /* 0x000fe20008000000 */
[----:B--2---:R-:W-:Y:S01]  /*2eb0*/  ULEA UR5, UR5, UR4, 0x18 ;  /* 0x0000000405057291 */ /* 0x004fe2000f8ec0ff */
[----:B------:R-:W-:Y:S01]  /*2ec0*/  UMOV UR32, 0x0 ;  /* 0x0000000000207882 */ /* 0x000fe20000000000 */
[----:B------:R-:W-:-:S02]  /*2ed0*/  UMOV UR33, 0x8100490 ;  /* 0x0810049000217882 */ /* 0x000fc40000000000 */
[----:B------:R-:W-:Y:S02]  /*2ee0*/  UIADD3 UR9, UPT, UPT, UR5, 0x6400, URZ ;  /* 0x0000640005097890 */ /* 0x000fe4000fffe0ff */
[----:B------:R-:W-:Y:S02]  /*2ef0*/  UIADD3 UR10, UPT, UPT, UR5, 0x26400, URZ ;  /* 0x00026400050a7890 */ /* 0x000fe4000fffe0ff */
[----:B----4-:R-:W-:Y:S01]  /*2f00*/  UIADD3 UR7, UPT, UPT, UR7, 0x7f, URZ ;  /* 0x0000007f07077890 */ /* 0x010fe2000fffe0ff */
[----:B-1----:R-:W1:Y:S01]  /*2f10*/  LDS R0, [UR5+0x130] ;  /* 0x00013005ff007984 */ /* 0x002e620008000800 */
[----:B------:R-:W-:Y:S02]  /*2f20*/  USHF.R.U32.HI UR9, URZ, 0x4, UR9 ;  /* 0x00000004ff097899 */ /* 0x000fe40008011609 */
[----:B------:R-:W-:Y:S02]  /*2f30*/  USHF.R.S32.HI UR4, URZ, 0x1f, UR7 ;  /* 0x0000001fff047899 */ /* 0x000fe40008011407 */
[----:B------:R-:W-:-:S02]  /*2f40*/  USHF.R.U32.HI UR10, URZ, 0x4, UR10 ;  /* 0x00000004ff0a7899 */ /* 0x000fc4000801160a */
[----:B------:R-:W-:Y:S02]  /*2f50*/  ULEA.HI UR4, UR4, UR7, URZ, 0x7 ;  /* 0x0000000704047291 */ /* 0x000fe4000f8f38ff */
[----:B------:R-:W-:Y:S02]  /*2f60*/  ULOP3.LUT UR9, UR9, 0x3fff, URZ, 0xc0, !UPT ;  /* 0x00003fff09097892 */ /* 0x000fe4000f8ec0ff */
[----:B------:R-:W-:Y:S02]  /*2f70*/  USHF.R.S32.HI UR4, URZ, 0x7, UR4 ;  /* 0x00000007ff047899 */ /* 0x000fe40008011404 */
[----:B------:R-:W-:Y:S02]  /*2f80*/  ULOP3.LUT UR10, UR10, 0x3fff, URZ, 0xc0, !UPT ;  /* 0x00003fff0a0a7892 */ /* 0x000fe4000f8ec0ff */
[----:B------:R-:W-:Y:S01]  /*2f90*/  UISETP.LT.AND UP0, UPT, UR4, 0x1, UPT ;  /* 0x000000010400788c */ /* 0x000fe2000bf01270 */
[----:B------:R-:W-:Y:S01]  /*2fa0*/  UMOV UR30, 0x0 ;  /* 0x00000000001e7882 */ /* 0x000fe20000000000 */
[----:B------:R-:W-:-:S02]  /*2fb0*/  UMOV UR31, 0x8100490 ;  /* 0x08100490001f7882 */ /* 0x000fc40000000000 */
[----:B------:R-:W-:Y:S01]  /*2fc0*/  USEL UR8, UR4, 0x1, !UP0 ;  /* 0x0000000104087887 */ /* 0x000fe2000c000000 */
[----:B------:R-:W-:Y:S01]  /*2fd0*/  UMOV UR28, 0x0 ;  /* 0x00000000001c7882 */ /* 0x000fe20000000000 */
[----:B------:R-:W-:Y:S01]  /*2fe0*/  UMOV UR29, 0x8100490 ;  /* 0x08100490001d7882 */ /* 0x000fe20000000000 */
[----:B------:R-:W-:Y:S01]  /*2ff0*/  UMOV UR26, 0x0 ;  /* 0x00000000001a7882 */ /* 0x000fe20000000000 */
[----:B------:R-:W-:Y:S01]  /*3000*/  UMOV UR27, 0x8100490 ;  /* 0x08100490001b7882 */ /* 0x000fe20000000000 */
[----:B------:R-:W-:Y:S01]  /*3010*/  UMOV UR24, 0x0 ;  /* 0x0000000000187882 */ /* 0x000fe20000000000 */
[----:B------:R-:W-:Y:S01]  /*3020*/  UMOV UR25, 0x8100490 ;  /* 0x0810049000197882 */ /* 0x000fe20000000000 */
[----:B------:R-:W-:Y:S01]  /*3030*/  UMOV UR22, 0x0 ;  /* 0x0000000000167882 */ /* 0x000fe20000000000 */
[----:B------:R-:W-:Y:S01]  /*3040*/  UMOV UR23, 0x8100490 ;  /* 0x0810049000177882 */ /* 0x000fe20000000000 */
[----:B------:R-:W-:Y:S02]  /*3050*/  ULOP3.LUT UR9, UR9, 0x10000, URZ, 0xfc, !UPT ;  /* 0x0001000009097892 */ /* 0x000fe4000f8efcff */
[----:B------:R-:W-:-:S02]  /*3060*/  ULOP3.LUT UR10, UR10, 0x10000, URZ, 0xfc, !UPT ;  /* 0x000100000a0a7892 */ /* 0x000fc4000f8efcff */
[----:B------:R-:W-:Y:S02]  /*3070*/  UIADD3 UR8, UPT, UPT, -UR8, URZ, URZ ;  /* 0x000000ff08087290 */ /* 0x000fe4000fffe1ff */
[----:B---3--:R-:W-:Y:S01]  /*3080*/  UISETP.GE.AND UP3, UPT, UR6, 0x1, UPT ;  /* 0x000000010600788c */ /* 0x008fe2000bf66270 */
[----:B------:R-:W-:Y:S01]  /*3090*/  UMOV UR20, 0x0 ;  /* 0x0000000000147882 */ /* 0x000fe20000000000 */
[----:B------:R-:W-:Y:S01]  /*30a0*/  UMOV UR21, 0x8100490 ;  /* 0x0810049000157882 */ /* 0x000fe20000000000 */
[----:B------:R-:W-:Y:S01]  /*30b0*/  UMOV UR18, 0x0 ;  /* 0x0000000000127882 */ /* 0x000fe20000000000 */
[----:B-1----:R-:W-:Y:S01]  /*30c0*/  R2UR UR16, R0 ;  /* 0x00000000001072ca */ /* 0x002fe200000e0000 */
[----:B------:R-:W-:-:S14]  /*30d0*/  UMOV UR19, 0x8100490 ;  /* 0x0810049000137882 */ /* 0x000fdc0000000000 */
.L_x_59:
[----:B------:R-:W-:Y:S02]  /*30e0*/  LEA R0, R10, UR5, 0x3 ;  /* 0x000000050a007c11 */ /* 0x000fe4000f8e18ff */
[----:B------:R-:W-:Y:S02]  /*30f0*/  SHF.L.U32 R2, R9, 0x1f, RZ ;  /* 0x0000001f09027819 */ /* 0x000fe400000006ff */
[----:B------:R-:W-:Y:S01]  /*3100*/  PLOP3.LUT P0, PT, PT, PT, UP3, 0x80, 0x8 ;  /* 0x000000000008781c */ /* 0x000fe20003f0f038 */
[----:B------:R-:W-:Y:S01]  /*3110*/  VIADD R3, R0, 0x90 ;  /* 0x0000009000037836 */ /* 0x000fe20000000000 */
[----:B-1----:R-:W1:Y:S02]  /*3120*/  SYNCS.PHASECHK.TRANS64.TRYWAIT P1, [R0+URZ+0x80], R2 ;  /* 0x00008002000075a7 */ /* 0x002e6400080211ff */
[----:B-1-3--:R-:W-:Y:S09]  /*3130*/  @!P1 BRA `(.L_x_53) ;  /* 0x00000048008c9947 */ /* 0x00aff20003800000 */
.L_x_130:
[----:B------:R-:W-:Y:S01]  /*3140*/  LEA R4, R10, UR5, 0x4 ;  /* 0x000000050a047c11 */ /* 0x000fe2000f8e20ff */
[----:B------:R-:W-:Y:S01]  /*3150*/  @UP3 ULEA UR7, UR14, UR5, 0x3 ;  /* 0x000000050e073291 */ /* 0x000fe2000f8e18ff */
[----:B------:R-:W-:Y:S01]  /*3160*/  PLOP3.LUT P2, PT, PT, PT, PT, 0x80, 0x8 ;  /* 0x000000000008781c */ /* 0x000fe20003f4f070 */
[----:B------:R-:W-:Y:S01]  /*3170*/  ULEA UR6, UR15, UR5, 0x3 ;  /* 0x000000050f067291 */ /* 0x000fe2000f8e18ff */
[----:B------:R-:W-:Y:S02]  /*3180*/  PRMT R3, RZ, 0x654, R3 ;  /* 0x00000654ff037816 */ /* 0x000fe40000000003 */
[----:B------:R-:W2:Y:S01]  /*3190*/  LDS.128 R4, [R4+0x110] ;  /* 0x0001100004047984 */ /* 0x000ea20000000c00 */
[----:B-1----:R-:W-:Y:S02]  /*31a0*/  @P0 SHF.L.U32 R2, R8, 0x1f, RZ ;  /* 0x0000001f08020819 */ /* 0x002fe400000006ff */
[----:B------:R-:W-:Y:S01]  /*31b0*/  SHF.L.U32 R0, R11, 0x1f, RZ ;  /* 0x0000001f0b007819 */ /* 0x000fe200000006ff */
[----:B------:R-:W-:Y:S01]  /*31c0*/  @!PT LDS RZ, [RZ] ;  /* 0x00000000fffff984 */ /* 0x000fe20000000800 */
[----:B------:R-:W-:Y:S01]  /*31d0*/  @!PT LDS RZ, [RZ] ;  /* 0x00000000fffff984 */ /* 0x000fe20000000800 */
[----:B------:R-:W-:Y:S01]  /*31e0*/  @!PT LDS RZ, [RZ] ;  /* 0x00000000fffff984 */ /* 0x000fe20000000800 */
[----:B------:R-:W-:Y:S01]  /*31f0*/  @!PT LDS RZ, [RZ] ;  /* 0x00000000fffff984 */ /* 0x000fe20000000800 */
[----:B------:R1:W-:Y:S06]  /*3200*/  MEMBAR.ALL.CTA ;  /* 0x0000000000007992 */ /* 0x0003ec0000008000 */
[----:B-1----:R-:W1:Y:S02]  /*3210*/  FENCE.VIEW.ASYNC.S ;  /* 0x00000000000073c6 */ /* 0x002e640000000000 */
[----:B-1----:R1:W-:Y:S01]  /*3220*/  SYNCS.ARRIVE.TRANS64.RED.A1T0 RZ, [R3+URZ], RZ ;  /* 0x000000ff03ff79a7 */ /* 0x0023e200081004ff */
[----:B------:R1:W3:Y:S01]  /*3230*/  @P0 SYNCS.PHASECHK.TRANS64.TRYWAIT P2, [UR7], R2 ;  /* 0x00000002ff0005a7 */ /* 0x0002e20008041107 */
[----:B------:R-:W-:Y:S01]  /*3240*/  ULEA UR7, UR15, UR16, 0x6 ;  /* 0x000000100f077291 */ /* 0x000fe2000f8e30ff */
[----:B--2---:R-:W-:Y:S01]  /*3250*/  LOP3.LUT P1, RZ, R6, 0x1, RZ, 0xc0, !PT ;  /* 0x0000000106ff7812 */ /* 0x004fe2000782c0ff */
[----:B------:R-:W2:Y:S02]  /*3260*/  SYNCS.PHASECHK.TRANS64.TRYWAIT P0, [UR6+0xc0], R0 ;  /* 0x0000c000ff0075a7 */ /* 0x000ea40008001106 */
[----:B-123--:R-:W-:Y:S10]  /*3270*/  @!P0 BRA `(.L_x_54) ;  /* 0x0000004800508947 */ /* 0x00eff40003800000 */
.L_x_132:
[----:B------:R-:W-:Y:S01]  /*3280*/  IADD3 R10, PT, PT, R10, 0x1, RZ ;  /* 0x000000010a0a7810 */ /* 0x000fe20007ffe0ff */
[----:B------:R-:W-:Y:S06]  /*3290*/  BRA.U !UP3, `(.L_x_55) ;  /* 0x000000050b107547 */ /* 0x000fec000b800000 */
[----:B------:R-:W-:Y:S01]  /*32a0*/  UPLOP3.LUT UP4, UPT, UPT, UPT, UPT, 0x40, 0x4 ;  /* 0x000000000004789c */ /* 0x000fe20003f8e870 */
[----:B------:R-:W-:Y:S01]  /*32b0*/  UMOV UR13, UR8 ;  /* 0x00000008000d7c82 */ /* 0x000fe20008000000 */
[----:B------:R-:W-:Y:S01]  /*32c0*/  UMOV UR12, UR4 ;  /* 0x00000004000c7c82 */ /* 0x000fe20008000000 */
[----:B------:R-:W-:-:S08]  /*32d0*/  UMOV UR17, UR14 ;  /* 0x0000000e00117c82 */ /* 0x000fd00008000000 */
.L_x_58:
[----:B------:R-:W-:Y:S02]  /*32e0*/  UIADD3 UR13, UPT, UPT, UR13, 0x1, URZ ;  /* 0x000000010d0d7890 */ /* 0x000fe4000fffe0ff */
[----:B--2---:R-:W-:Y:S02]  /*32f0*/  ULEA UR11, UR17, UR5, 0x3 ;  /* 0x00000005110b7291 */ /* 0x004fe4000f8e18ff */
[----:B------:R-:W-:Y:S01]  /*3300*/  UISETP.NE.AND UP0, UPT, UR13, URZ, UPT ;  /* 0x000000ff0d00728c */ /* 0x000fe2000bf05270 */
[----:B---3--:R-:W-:Y:S10]  /*3310*/  @P2 BRA `(.L_x_56) ;  /* 0x00000000000c2947 */ /* 0x008ff40003800000 */
[----:B-1----:R-:W-:Y:S04]  /*3320*/  SHF.L.U32 R2, R8, 0x1f, RZ ;  /* 0x0000001f08027819 */ /* 0x002fe800000006ff */
[----:B------:R-:W1:Y:S02]  /*3330*/  SYNCS.PHASECHK.TRANS64.TRYWAIT P0, [UR11], R2 ;  /* 0x00000002ff0075a7 */ /* 0x000e64000800110b */
[----:B-1----:R-:W-:Y:S05]  /*3340*/  @!P0 BRA `(.L_x_57) ;  /* 0x0000004800348947 */ /* 0x002fea0003800000 */
.L_x_56:
[----:B------:R-:W-:Y:S01]  /*3350*/  UISETP.NE.AND UP1, UPT, UR12, 0x1, UPT ;  /* 0x000000010c00788c */ /* 0x000fe2000bf25270 */
[----:B------:R-:W-:Y:S01]  /*3360*/  PLOP3.LUT P2, PT, PT, PT, PT, 0x80, 0x8 ;  /* 0x000000000008781c */ /* 0x000fe20003f4f070 */
[----:B------:R-:W-:Y:S02]  /*3370*/  UIADD3 UR14, UPT, UPT, UR17, 0x1, URZ ;  /* 0x00000001110e7890 */ /* 0x000fe4000fffe0ff */
[----:B------:R-:W-:Y:S02]  /*3380*/  ULEA UR64, UR17, UR10, 0xa ;  /* 0x0000000a11407291 */ /* 0x000fe4000f8e50ff */
[----:B------:R-:W-:Y:S01]  /*3390*/  UISETP.NE.AND UP2, UPT, UR14, 0x4, UPT ;  /* 0x000000040e00788c */ /* 0x000fe2000bf45270 */
[----:B------:R-:W-:Y:S01]  /*33a0*/  PLOP3.LUT P0, PT, PT, PT, UP1, 0x80, 0x8 ;  /* 0x000000000008781c */ /* 0x000fe20003f0f018 */
[----:B------:R-:W-:Y:S02]  /*33b0*/  ULEA UR62, UR17, UR9, 0xb ;  /* 0x00000009113e7291 */ /* 0x000fe4000f8e58ff */
[----:B------:R-:W-:Y:S02]  /*33c0*/  USEL UR35, URZ, 0x1, UP2 ;  /* 0x00000001ff237887 */ /* 0x000fe40009000000 */
[----:B------:R-:W-:Y:S02]  /*33d0*/  USEL UR14, UR14, URZ, UP2 ;  /* 0x000000ff0e0e7287 */ /* 0x000fe40009000000 */
[----:B------:R-:W-:Y:S02]  /*33e0*/  UIADD3 UR60, UPT, UPT, UR64, 0x2, URZ ;  /* 0x00000002403c7890 */ /* 0x000fe4000fffe0ff */
[----:B------:R-:W-:Y:S01]  /*33f0*/  @UP1 ULEA UR34, UR14, UR5, 0x3 ;  /* 0x000000050e221291 */ /* 0x000fe2000f8e18ff */
[----:B------:R-:W-:Y:S01]  /*3400*/  LOP3.LUT R8, R8, UR35, RZ, 0x3c, !PT ;  /* 0x0000002308087c12 */ /* 0x000fe2000f8e3cff */
[----:B------:R-:W-:Y:S02]  /*3410*/  UIADD3 UR58, UPT, UPT, UR62, 0x2, URZ ;  /* 0x000000023e3a7890 */ /* 0x000fe4000fffe0ff */
[----:B------:R-:W-:Y:S01]  /*3420*/  UIADD3 UR56, UPT, UPT, UR64, 0x4, URZ ;  /* 0x0000000440387890 */ /* 0x000fe2000fffe0ff */
[----:B-1----:R-:W-:Y:S01]  /*3430*/  @P0 SHF.L.U32 R0, R8, 0x1f, RZ ;  /* 0x0000001f08000819 */ /* 0x002fe200000006ff */
[----:B------:R-:W-:Y:S02]  /*3440*/  UIADD3 UR54, UPT, UPT, UR62, 0x4, URZ ;  /* 0x000000043e367890 */ /* 0x000fe4000fffe0ff */
[----:B------:R-:W-:Y:S01]  /*3450*/  UIADD3 UR52, UPT, UPT, UR64, 0x6, URZ ;  /* 0x0000000640347890 */ /* 0x000fe2000fffe0ff */
[----:B------:R2:W3:Y:S01]  /*3460*/  @P0 SYNCS.PHASECHK.TRANS64.TRYWAIT P2, [UR34], R0 ;  /* 0x00000000ff0005a7 */ /* 0x0004e20008041122 */
[----:B------:R-:W-:Y:S02]  /*3470*/  UIADD3 UR50, UPT, UPT, UR62, 0x6, URZ ;  /* 0x000000063e327890 */ /* 0x000fe4000fffe0ff */
        /* <DEDUP_REMOVED lines=9> */
[----:B------:R-:W-:Y:S01]  /*3510*/  UIADD3 UR12, UPT, UPT, UR12, -0x1, URZ ;  /* 0xffffffff0c0c7890 */ /* 0x000fe2000fffe0ff */
[----:B------:R-:W-:Y:S01]  /*3520*/  UMOV UR65, 0x40004040 ;  /* 0x4000404000417882 */ /* 0x000fe20000000000 */
[----:B------:R-:W-:Y:S01]  /*3530*/  UMOV UR63, 0x40004040 ;  /* 0x40004040003f7882 */ /* 0x000fe20000000000 */
[----:B------:R-:W-:Y:S01]  /*3540*/  UMOV UR61, 0x40004040 ;  /* 0x40004040003d7882 */ /* 0x000fe20000000000 */
[----:B------:R2:W-:Y:S01]  /*3550*/  UTCHMMA gdesc[UR62], gdesc[UR64], tmem[UR7], tmem[UR32], idesc[UR33], UP4 ;  /* 0x00ff20403e0075ea */ /* 0x0005e2000a000007 */
[----:B------:R-:W-:Y:S01]  /*3560*/  UPLOP3.LUT UP4, UPT, UPT, UPT, UPT, 0x80, 0x8 ;  /* 0x000000000008789c */ /* 0x000fe20003f8f070 */
[----:B------:R-:W-:Y:S01]  /*3570*/  UMOV UR59, 0x40004040 ;  /* 0x40004040003b7882 */ /* 0x000fe20000000000 */
[----:B------:R-:W-:Y:S01]  /*3580*/  UMOV UR57, 0x40004040 ;  /* 0x4000404000397882 */ /* 0x000fe20000000000 */
[----:B------:R2:W-:Y:S01]  /*3590*/  UTCHMMA gdesc[UR58], gdesc[UR60], tmem[UR7], tmem[UR30], idesc[UR31], UPT ;  /* 0x00ff1e3c3a0075ea */ /* 0x0005e2000b800007 */
        /* <DEDUP_REMOVED lines=14> */
[----:B------:R-:W-:Y:S01]  /*3680*/  UMOV UR35, 0x40004040 ;  /* 0x4000404000237882 */ /* 0x000fe20000000000 */
[----:B------:R2:W-:Y:S01]  /*3690*/  UTCHMMA gdesc[UR38], gdesc[UR40], tmem[UR7], tmem[UR20], idesc[UR21], UPT ;  /* 0x00ff1428260075ea */ /* 0x0005e2000b800007 */
[----:B------:R2:W-:Y:S01]  /*36a0*/  UTCHMMA gdesc[UR34], gdesc[UR36], tmem[UR7], tmem[UR18], idesc[UR19], UPT ;  /* 0x00ff1224220075ea */ /* 0x0005e2000b800007 */
[----:B------:R2:W-:Y:S01]  /*36b0*/  UTCBAR [UR11], URZ ;  /* 0x000000ff0b0073e9 */ /* 0x0005e200080000ff */
[----:B------:R-:W-:Y:S01]  /*36c0*/  UMOV UR17, UR14 ;  /* 0x0000000e00117c82 */ /* 0x000fe20008000000 */
[----:B------:R-:W-:Y:S05]  /*36d0*/  BRA.U UP0, `(.L_x_58) ;  /* 0xfffffffd00007547 */ /* 0x000fea000b83ffff */
.L_x_55:
[----:B------:R-:W-:Y:S01]  /*36e0*/  UIADD3 UR15, UPT, UPT, UR15, 0x1, URZ ;  /* 0x000000010f0f7890 */ /* 0x000fe2000fffe0ff */
[C---:B------:R-:W-:Y:S01]  /*36f0*/  ISETP.NE.AND P0, PT, R10.reuse, 0x2, PT ;  /* 0x000000020a00780c */ /* 0x040fe20003f05270 */
[----:B--2---:R-:W-:Y:S02]  /*3700*/  UIADD3 UR7, UPT, UPT, UR6, 0xa0, URZ ;  /* 0x000000a006077890 */ /* 0x004fe4000fffe0ff */
[----:B------:R-:W-:Y:S01]  /*3710*/  UISETP.NE.AND UP0, UPT, UR15, 0x4, UPT ;  /* 0x000000040f00788c */ /* 0x000fe2000bf05270 */
[----:B-1----:R-:W-:Y:S02]  /*3720*/  SEL R0, RZ, 0x1, P0 ;  /* 0x00000001ff007807 */ /* 0x002fe40000000000 */
[----:B------:R-:W-:Y:S01]  /*3730*/  SEL R10, R10, RZ, P0 ;  /* 0x000000ff0a0a7207 */ /* 0x000fe20000000000 */
[----:B------:R-:W-:Y:S01]  /*3740*/  USEL UR6, URZ, 0x1, UP0 ;  /* 0x00000001ff067887 */ /* 0x000fe20008000000 */
[----:B------:R-:W-:Y:S01]  /*3750*/  LOP3.LUT R9, R9, R0, RZ, 0x3c, !PT ;  /* 0x0000000009097212 */ /* 0x000fe200078e3cff */
[----:B------:R-:W-:Y:S01]  /*3760*/  USEL UR15, UR15, URZ, UP0 ;  /* 0x000000ff0f0f7287 */ /* 0x000fe20008000000 */
[----:B------:R1:W-:Y:S03]  /*3770*/  UTCBAR [UR7], URZ ;  /* 0x000000ff070073e9 */ /* 0x0003e600080000ff */
[----:B------:R-:W-:Y:S01]  /*3780*/  LOP3.LUT R11, R11, UR6, RZ, 0x3c, !PT ;  /* 0x000000060b0b7c12 */ /* 0x000fe2000f8e3cff */
[----:B------:R-:W-:Y:S07]  /*3790*/  @P1 BRA `(.L_x_59) ;  /* 0xfffffff800501947 */ /* 0x000fee000383ffff */
[----:B------:R-:W2:Y:S01]  /*37a0*/  S2UR UR4, SR_CgaCtaId ;  /* 0x00000000000479c3 */ /* 0x000ea20000008800 */
[----:B------:R-:W-:Y:S01]  /*37b0*/  ELECT P0, URZ, PT ;  /* 0x0000000000ff782f */ /* 0x000fe20003800000 */
[----:B------:R-:W-:Y:S01]  /*37c0*/  IMAD.MOV.U32 R0, RZ, RZ, 0x1 ;  /* 0x00000001ff007424 */ /* 0x000fe200078e00ff */
[----:B------:R-:W-:Y:S01]  /*37d0*/  UIADD3 UR5, UPT, UPT, UR5, 0xc0, URZ ;  /* 0x000000c005057890 */ /* 0x000fe2000fffe0ff */
[----:B------:R-:W-:Y:S01]  /*37e0*/  SHF.L.U32 R2, R11, 0x1f, RZ ;  /* 0x0000001f0b027819 */ /* 0x000fe200000006ff */
[----:B------:R-:W-:-:S03]  /*37f0*/  UMOV UR6, 0x40 ;  /* 0x0000004000067882 */ /* 0x000fc60000000000 */
[----:B------:R-:W-:Y:S01]  /*3800*/  UVIRTCOUNT.DEALLOC.SMPOOL 0x80 ;  /* 0x000000800000784c */ /* 0x000fe20000000000 */
[----:B--2---:R-:W-:Y:S02]  /*3810*/  ULEA UR4, UR4, UR6, 0x18 ;  /* 0x0000000604047291 */ /* 0x004fe4000f8ec0ff */
[----:B------:R-:W-:-:S07]  /*3820*/  ULEA UR6, UR15, UR5, 0x3 ;  /* 0x000000050f067291 */ /* 0x000fce000f8e18ff */
[----:B------:R2:W-:Y:S02]  /*3830*/  @P0 STS.U8 [UR4+0x1c], R0 ;  /* 0x00001c00ff000988 */ /* 0x0005e40008000004 */
[----:B------:R-:W4:Y:S02]  /*3840*/  SYNCS.PHASECHK.TRANS64.TRYWAIT P0, [UR6], R2 ;  /* 0x00000002ff0075a7 */ /* 0x000f240008001106 */
[----:B--2-4-:R-:W-:Y:S05]  /*3850*/  @!P0 BRA `(.L_x_60) ;  /* 0x0000004400088947 */ /* 0x014fea0003800000 */
.L_x_135:
[----:B-1----:R-:W-:-:S04]  /*3860*/  UIADD3 UR7, UPT, UPT, UR15, 0x1, URZ ;  /* 0x000000010f077890 */ /* 0x002fc8000fffe0ff */
[----:B------:R-:W-:-:S04]  /*3870*/  UISETP.NE.AND UP0, UPT, UR7, 0x4, UPT ;  /* 0x000000040700788c */ /* 0x000fc8000bf05270 */
[----:B------:R-:W-:Y:S02]  /*3880*/  USEL UR8, URZ, 0x1, UP0 ;  /* 0x00000001ff087887 */ /* 0x000fe40008000000 */
[----:B------:R-:W-:-:S04]  /*3890*/  USEL UR7, UR7, URZ, UP0 ;  /* 0x000000ff07077287 */ /* 0x000fc80008000000 */
[----:B------:R-:W-:Y:S01]  /*38a0*/  ULEA UR6, UR7, UR5, 0x3 ;  /* 0x0000000507067291 */ /* 0x000fe2000f8e18ff */
[----:B--2---:R-:W-:-:S04]  /*38b0*/  LOP3.LUT R2, R11, UR8, RZ, 0x3c, !PT ;  /* 0x000000080b027c12 */ /* 0x004fc8000f8e3cff */
[----:B------:R-:W-:-:S04]  /*38c0*/  SHF.L.U32 R3, R2, 0x1f, RZ ;  /* 0x0000001f02037819 */ /* 0x000fc800000006ff */
[----:B------:R-:W1:Y:S02]  /*38d0*/  SYNCS.PHASECHK.TRANS64.TRYWAIT P0, [UR6], R3 ;  /* 0x00000003ff0075a7 */ /* 0x000e640008001106 */
[----:B-1----:R-:W-:Y:S05]  /*38e0*/  @!P0 BRA `(.L_x_61) ;  /* 0x0000004000fc8947 */ /* 0x002fea0003800000 */
.L_x_137:
        /* <DEDUP_REMOVED lines=9> */
.L_x_139:
[----:B------:R-:W-:-:S04]  /*3980*/  UIADD3 UR7, UPT, UPT, UR7, 0x1, URZ ;  /* 0x0000000107077890 */ /* 0x000fc8000fffe0ff */
[----:B------:R-:W-:-:S04]  /*3990*/  UISETP.NE.AND UP0, UPT, UR7, 0x4, UPT ;  /* 0x000000040700788c */ /* 0x000fc8000bf05270 */
[----:B------:R-:W-:Y:S02]  /*39a0*/  USEL UR6, URZ, 0x1, UP0 ;  /* 0x00000001ff067887 */ /* 0x000fe40008000000 */
[----:B------:R-:W-:-:S04]  /*39b0*/  USEL UR7, UR7, URZ, UP0 ;  /* 0x000000ff07077287 */ /* 0x000fc80008000000 */
[----:B------:R-:W-:Y:S01]  /*39c0*/  ULEA UR7, UR7, UR5, 0x3 ;  /* 0x0000000507077291 */ /* 0x000fe2000f8e18ff */
[----:B------:R-:W-:-:S04]  /*39d0*/  LOP3.LUT R2, R2, UR6, RZ, 0x3c, !PT ;  /* 0x0000000602027c12 */ /* 0x000fc8000f8e3cff */
[----:B------:R-:W-:-:S04]  /*39e0*/  SHF.L.U32 R2, R2, 0x1f, RZ ;  /* 0x0000001f02027819 */ /* 0x000fc800000006ff */
[----:B------:R-:W2:Y:S02]  /*39f0*/  SYNCS.PHASECHK.TRANS64.TRYWAIT P0, [UR7], R2 ;  /* 0x00000002ff0075a7 */ /* 0x000ea40008001107 */
[----:B--2---:R-:W-:Y:S05]  /*3a00*/  @!P0 BRA `(.L_x_63) ;  /* 0x0000004000e48947 */ /* 0x004fea0003800000 */
.L_x_141:
[----:B------:R-:W-:Y:S01]  /*3a10*/  NOP ;  /* 0x0000000000007918 */ /* 0x000fe20000000000 */
[----:B-1----:R-:W1:Y:S01]  /*3a20*/  LDS R0, [UR4+0x14] ;  /* 0x00001404ff007984 */ /* 0x002e620008000800 */
[----:B------:R-:W-:Y:S01]  /*3a30*/  ULOP3.LUT UR6, UR16, 0xffff, URZ, 0xc0, !UPT ;  /* 0x0000ffff10067892 */ /* 0x000fe2000f8ec0ff */
[----:B------:R-:W-:Y:S01]  /*3a40*/  UMOV UR8, 0xffff ;  /* 0x0000ffff00087882 */ /* 0x000fe20000000000 */
[----:B------:R-:W-:Y:S02]  /*3a50*/  UMOV UR5, 0x1 ;  /* 0x0000000100057882 */ /* 0x000fe40000000000 */
[----:B------:R-:W-:-:S04]  /*3a60*/  USHF.R.U32.HI UR6, URZ, 0x5, UR6 ;  /* 0x00000005ff067899 */ /* 0x000fc80008011606 */
[----:B------:R-:W-:Y:S02]  /*3a70*/  USHF.L.U32 UR8, UR8, UR6, URZ ;  /* 0x0000000608087299 */ /* 0x000fe400080006ff */
[----:B------:R-:W-:-:S04]  /*3a80*/  USHF.L.U32 UR5, UR5, UR6, URZ ;  /* 0x0000000605057299 */ /* 0x000fc800080006ff */
[----:B-1----:R-:W-:-:S04]  /*3a90*/  LOP3.LUT R0, R0, UR8, RZ, 0xc0, !PT ;  /* 0x0000000800007c12 */ /* 0x002fc8000f8ec0ff */
[----:B------:R-:W-:-:S13]  /*3aa0*/  ISETP.NE.AND P0, PT, R0, UR8, PT ;  /* 0x0000000800007c0c */ /* 0x000fda000bf05270 */
[----:B------:R-:W-:Y:S05]  /*3ab0*/  @P0 BRA `(.L_x_64) ;  /* 0x0000000000580947 */ /* 0x000fea0003800000 */
[----:B------:R-:W1:Y:S02]  /*3ac0*/  LDS R0, [UR4+0x18] ;  /* 0x00001804ff007984 */ /* 0x000e640008000800 */
[----:B-1----:R-:W-:-:S04]  /*3ad0*/  LOP3.LUT R0, R0, UR5, RZ, 0xc0, !PT ;  /* 0x0000000500007c12 */ /* 0x002fc8000f8ec0ff */
[----:B------:R-:W-:-:S13]  /*3ae0*/  ISETP.NE.AND P0, PT, R0, UR5, PT ;  /* 0x0000000500007c0c */ /* 0x000fda000bf05270 */
[----:B------:R-:W-:Y:S05]  /*3af0*/  @P0 BRA `(.L_x_65) ;  /* 0x00000000003c0947 */ /* 0x000fea0003800000 */
[----:B------:R-:W1:Y:S01]  /*3b00*/  S2R R2, SR_LANEID ;  /* 0x0000000000027919 */ /* 0x000e620000000000 */
[----:B------:R-:W-:Y:S01]  /*3b10*/  ULOP3.LUT UR8, URZ, UR8, URZ, 0x33, !UPT ;  /* 0x00000008ff087292 */ /* 0x000fe2000f8e33ff */
[----:B------:R-:W-:Y:S02]  /*3b20*/  VOTEU.ANY UR7, UPT, PT ;  /* 0x0000000000077886 */ /* 0x000fe400038e0100 */
[----:B------:R-:W-:-:S03]  /*3b30*/  UFLO.U32 UR7, UR7 ;  /* 0x00000007000772bd */ /* 0x000fc600080e0000 */
[----:B------:R-:W-:-:S04]  /*3b40*/  IMAD.U32 R0, RZ, RZ, UR8 ;  /* 0x00000008ff007e24 */ /* 0x000fc8000f8e00ff */
[----:B------:R2:W4:Y:S02]  /*3b50*/  REDUX UR6, R0 ;  /* 0x00000000000673c4 */ /* 0x0005240000000000 */
[----:B------:R1:W-:Y:S02]  /*3b60*/  UTCATOMSWS.AND URZ, UR8 ;  /* 0x0000000800ff79e3 */ /* 0x0003e40008000000 */
[----:B-1----:R-:W-:Y:S02]  /*3b70*/  ISETP.EQ.U32.AND P0, PT, R2, UR7, PT ;  /* 0x0000000702007c0c */ /* 0x002fe4000bf02070 */
[----:B--2---:R-:W-:Y:S02]  /*3b80*/  LOP3.LUT R0, RZ, UR5, RZ, 0x33, !PT ;  /* 0x00000005ff007c12 */ /* 0x004fe4000f8e33ff */
[----:B----4-:R-:W-:Y:S02]  /*3b90*/  MOV R2, UR6 ;  /* 0x0000000600027c02 */ /* 0x010fe40008000f00 */
[----:B------:R-:W1:Y:S07]  /*3ba0*/  REDUX UR5, R0 ;  /* 0x00000000000573c4 */ /* 0x000e6e0000000000 */
[----:B------:R2:W-:Y:S01]  /*3bb0*/  @P0 ATOMS.AND RZ, [UR4+0x14], R2 ;  /* 0x00001402ffff098c */ /* 0x0005e2000a800004 */
[----:B-1----:R-:W-:-:S05]  /*3bc0*/  IMAD.U32 R0, RZ, RZ, UR5 ;  /* 0x00000005ff007e24 */ /* 0x002fca000f8e00ff */
[----:B------:R2:W-:Y:S01]  /*3bd0*/  @P0 ATOMS.AND RZ, [UR4+0x18], R0 ;  /* 0x00001800ffff098c */ /* 0x0005e2000a800004 */
[----:B------:R-:W-:Y:S05]  /*3be0*/  BRA `(.L_x_66) ;  /* 0x0000000000147947 */ /* 0x000fea0003800000 */
.L_x_65:
[----:B------:R-:W-:Y:S02]  /*3bf0*/  MOV R2, 0x3c10 ;  /* 0x00003c1000027802 */ /* 0x000fe40000000f00 */
[----:B---3-5:R-:W-:Y:S05]  /*3c00*/  CALL.REL.NOINC `($__internal_0_$__cuda_sm10x_tcgen05_guardrail_trap_col_being_dealloced_not_returned_by_alloc) ;  /* 0x0000004400587944 */ /* 0x028fea0003c00000 */
[----:B------:R-:W-:Y:S05]  /*3c10*/  BRA `(.L_x_66) ;  /* 0x0000000000087947 */ /* 0x000fea0003800000 */
.L_x_64:
[----:B------:R-:W-:Y:S02]  /*3c20*/  MOV R2, 0x3c40 ;  /* 0x00003c4000027802 */ /* 0x000fe40000000f00 */
[----:B---3-5:R-:W-:Y:S05]  /*3c30*/  CALL.REL.NOINC `($__internal_2_$__cuda_sm10x_tcgen05_guardrail_trap_unallocated_columns_being_dealloced) ;  /* 0x0000004400647944 */ /* 0x028fea0003c00000 */
.L_x_66:
[----:B------:R-:W-:Y:S01]  /*3c40*/  NOP ;  /* 0x0000000000007918 */ /* 0x000fe20000000000 */
[----:B------:R-:W-:Y:S05]  /*3c50*/  EXIT ;  /* 0x000000000000794d */ /* 0x000fea0003800000 */
.L_x_48:
[----:B------:R-:W-:-:S09]  /*3c60*/  UISETP.NE.OR UP2, UPT, UR8, 0x3, !UP2 ;  /* 0x000000030800788c */ /* 0x000fd2000d745670 */
[----:B------:R-:W-:Y:S05]  /*3c70*/  BRA.U UP2, `(.L_x_67) ;  /* 0x0000000d02b07547 */ /* 0x000fea000b800000 */
[----:B------:R-:W1:Y:S01]  /*3c80*/  LDC R0, c[0x0][0xb30] ;  /* 0x0002cc00ff007b82 */ /* 0x000e620000000800 */
[----:B------:R-:W2:Y:S01]  /*3c90*/  LDCU.64 UR8, c[0x0][0x888] ;  /* 0x00011100ff0877ac */ /* 0x000ea20008000a00 */
[----:B------:R-:W-:Y:S02]  /*3ca0*/  HFMA2 R27, -RZ, RZ, 0, 0 ;  /* 0x00000000ff1b7431 */ /* 0x000fe400000001ff */
[----:B------:R-:W-:Y:S01]  /*3cb0*/  IMAD.MOV.U32 R29, RZ, RZ, 0x1 ;  /* 0x00000001ff1d7424 */ /* 0x000fe200078e00ff */
[----:B------:R-:W-:Y:S01]  /*3cc0*/  MOV R25, 0x2000 ;  /* 0x0000200000197802 */ /* 0x000fe20000000f00 */
[----:B------:R-:W4:Y:S01]  /*3cd0*/  LDCU.64 UR4, c[0x0][0x890] ;  /* 0x00011200ff0477ac */ /* 0x000f220008000a00 */
[----:B------:R-:W-:Y:S01]  /*3ce0*/  IMAD.MOV.U32 R28, RZ, RZ, RZ ;  /* 0x000000ffff1c7224 */ /* 0x000fe200078e00ff */
[----:B------:R-:W3:Y:S01]  /*3cf0*/  LDC R24, c[0x0][0x370] ;  /* 0x0000dc00ff187b82 */ /* 0x000ee20000000800 */
[----:B------:R-:W-:Y:S01]  /*3d00*/  UMOV UR7, 0x400 ;  /* 0x0000040000077882 */ /* 0x000fe20000000000 */
[----:B------:R-:W-:-:S02]  /*3d10*/  UPLOP3.LUT UP1, UPT, UPT, UPT, UPT, 0x40, 0x4 ;  /* 0x000000000004789c */ /* 0x000fc40003f2e870 */
[----:B------:R-:W-:Y:S01]  /*3d20*/  ULEA UR7, UR37, UR7, 0x18 ;  /* 0x0000000725077291 */ /* 0x000fe2000f8ec0ff */
[----:B------:R-:W-:-:S03]  /*3d30*/  UMOV UR13, URZ ;  /* 0x000000ff000d7c82 */ /* 0x000fc60008000000 */
[----:B------:R-:W3:Y:S01]  /*3d40*/  LDC R3, c[0x0][0xb0c] ;  /* 0x0002c300ff037b82 */ /* 0x000ee20000000800 */
[----:B--2---:R-:W-:Y:S02]  /*3d50*/  UISETP.NE.U32.AND UP3, UPT, UR8, URZ, UPT ;  /* 0x000000ff0800728c */ /* 0x004fe4000bf65070 */
[----:B----4-:R-:W-:-:S05]  /*3d60*/  UISETP.NE.U32.AND UP4, UPT, UR4, URZ, UPT ;  /* 0x000000ff0400728c */ /* 0x010fca000bf85070 */
[----:B------:R-:W2:Y:S01]  /*3d70*/  LDC R18, c[0x0][0xb20] ;  /* 0x0002c800ff127b82 */ /* 0x000ea20000000800 */
[----:B-1----:R-:W-:Y:S01]  /*3d80*/  ISETP.NE.AND P1, PT, R0, 0x1, PT ;  /* 0x000000010000780c */ /* 0x002fe20003f25270 */
[----:B------:R-:W-:Y:S02]  /*3d90*/  UISETP.NE.AND.EX UP3, UPT, UR9, URZ, UPT, UP3 ;  /* 0x000000ff0900728c */ /* 0x000fe4000bf65330 */
[----:B------:R-:W-:-:S04]  /*3da0*/  UISETP.NE.AND.EX UP4, UPT, UR5, URZ, UPT, UP4 ;  /* 0x000000ff0500728c */ /* 0x000fc8000bf85340 */
[----:B------:R-:W1:Y:S08]  /*3db0*/  LDC.64 R30, c[0x0][0x348] ;  /* 0x0000d200ff1e7b82 */ /* 0x000e700000000a00 */
[----:B------:R-:W4:Y:S08]  /*3dc0*/  LDC.64 R16, c[0x0][0xb10] ;  /* 0x0002c400ff107b82 */ /* 0x000f300000000a00 */
[----:B------:R-:W1:Y:S08]  /*3dd0*/  LDC.64 R6, c[0x0][0xb18] ;  /* 0x0002c600ff067b82 */ /* 0x000e700000000a00 */
[----:B------:R-:W1:Y:S08]  /*3de0*/  LDC.64 R4, c[0x0][0xb28] ;  /* 0x0002ca00ff047b82 */ /* 0x000e700000000a00 */
[----:B--23--:R-:W1:Y:S02]  /*3df0*/  LDC R19, c[0x0][0x374] ;  /* 0x0000dd00ff137b82 */ /* 0x00ce640000000800 */
.L_x_76:
[C---:B------:R-:W-:Y:S02]  /*3e00*/  LEA R0, R28.reuse, UR7, 0x3 ;  /* 0x000000071c007c11 */ /* 0x040fe4000f8e18ff */
[----:B------:R-:W-:Y:S02]  /*3e10*/  SHF.L.U32 R2, R27, 0x1f, RZ ;  /* 0x0000001f1b027819 */ /* 0x000fe400000006ff */
[----:B------:R-:W-:Y:S02]  /*3e20*/  LEA R20, R28, UR7, 0x4 ;  /* 0x000000071c147c11 */ /* 0x000fe4000f8e20ff */
[----:B--2---:R-:W2:Y:S02]  /*3e30*/  SYNCS.PHASECHK.TRANS64.TRYWAIT P0, [R0+URZ+0x80], R2 ;  /* 0x00008002000075a7 */ /* 0x004ea400080011ff */
[----:B--2---:R-:W-:Y:S05]  /*3e40*/  @!P0 BRA `(.L_x_68) ;  /* 0x0000003c00ec8947 */ /* 0x004fea0003800000 */
.L_x_142:
[----:B------:R-:W-:Y:S01]  /*3e50*/  ISETP.GE.AND P0, PT, R40, 0x1, PT ;  /* 0x000000012800780c */ /* 0x000fe20003f06270 */
[----:B------:R-:W3:Y:S01]  /*3e60*/  LDS.128 R20, [R20+0x110] ;  /* 0x0001100014147984 */ /* 0x000ee20000000c00 */
[----:B--2---:R-:W-:Y:S01]  /*3e70*/  VIADD R0, R0, 0x90 ;  /* 0x0000009000007836 */ /* 0x004fe20000000000 */
[----:B------:R-:W-:Y:S01]  /*3e80*/  @!PT LDS RZ, [RZ] ;  /* 0x00000000fffff984 */ /* 0x000fe20000000800 */
[----:B------:R-:W-:Y:S01]  /*3e90*/  @!PT LDS RZ, [RZ] ;  /* 0x00000000fffff984 */ /* 0x000fe20000000800 */
[----:B------:R-:W-:Y:S01]  /*3ea0*/  @!PT LDS RZ, [RZ] ;  /* 0x00000000fffff984 */ /* 0x000fe20000000800 */
[----:B------:R-:W-:Y:S01]  /*3eb0*/  @!PT LDS RZ, [RZ] ;  /* 0x00000000fffff984 */ /* 0x000fe20000000800 */
[----:B------:R2:W-:Y:S06]  /*3ec0*/  MEMBAR.ALL.CTA ;  /* 0x0000000000007992 */ /* 0x0005ec0000008000 */
[----:B--2---:R-:W2:Y:S01]  /*3ed0*/  FENCE.VIEW.ASYNC.S ;  /* 0x00000000000073c6 */ /* 0x004ea20000000000 */
[----:B------:R-:W-:Y:S04]  /*3ee0*/  PRMT R0, RZ, 0x654, R0 ;  /* 0x00000654ff007816 */ /* 0x000fe80000000000 */
[----:B--2---:R2:W-:Y:S01]  /*3ef0*/  SYNCS.ARRIVE.TRANS64.RED.A1T0 RZ, [R0+URZ], RZ ;  /* 0x000000ff00ff79a7 */ /* 0x0045e200081004ff */
[----:B---3--:R-:W-:Y:S11]  /*3f00*/  LOP3.LUT P3, RZ, R22, 0x1, RZ, 0xc0, !PT ;  /* 0x0000000116ff7812 */ /* 0x008ff6000786c0ff */
[----:B------:R-:W-:Y:S02]  /*3f10*/  @!UPT UIADD3 URZ, UPT, UPT, URZ, URZ, URZ ;  /* 0x000000fffffff290 */ /* 0x000fe4000fffe0ff */
[----:B------:R-:W-:Y:S02]  /*3f20*/  @P3 MOV R11, R20 ;  /* 0x00000014000b3202 */ /* 0x000fe40000000f00 */
[----:B------:R-:W-:Y:S01]  /*3f30*/  @P3 LOP3.LUT R10, R21, 0xffff, RZ, 0xc0, !PT ;  /* 0x0000ffff150a3812 */ /* 0x000fe200078ec0ff */
[----:B--2---:R-:W-:Y:S06]  /*3f40*/  @!P0 BRA `(.L_x_69) ;  /* 0x0000000000a48947 */ /* 0x004fec0003800000 */
[-C--:B-1----:R-:W-:Y:S01]  /*3f50*/  IMAD.HI.U32 R0, R19, R7.reuse, RZ ;  /* 0x0000000713007227 */ /* 0x082fe200078e00ff */
[----:B------:R-:W-:Y:S02]  /*3f60*/  ISETP.NE.AND P0, PT, R6, 0x1, PT ;  /* 0x000000010600780c */ /* 0x000fe40003f05270 */
[----:B------:R-:W-:Y:S01]  /*3f70*/  ISETP.NE.AND P2, PT, R40, 0x1, PT ;  /* 0x000000012800780c */ /* 0x000fe20003f45270 */
[----:B----4-:R-:W-:Y:S01]  /*3f80*/  IMAD.HI.U32 R9, R24, R16, RZ ;  /* 0x0000001018097227 */ /* 0x010fe200078e00ff */
[----:B------:R-:W-:Y:S02]  /*3f90*/  SHF.R.U32.HI R0, RZ, R18, R0 ;  /* 0x00000012ff007219 */ /* 0x000fe40000011600 */
[----:B------:R-:W-:Y:S01]  /*3fa0*/  ISETP.NE.AND P4, PT, R3, 0x1, PT ;  /* 0x000000010300780c */ /* 0x000fe20003f85270 */
[----:B------:R-:W-:Y:S01]  /*3fb0*/  IMAD.HI.U32 R13, R10, R7, RZ ;  /* 0x000000070a0d7227 */ /* 0x000fe200078e00ff */
[----:B------:R-:W-:Y:S02]  /*3fc0*/  SHF.R.U32.HI R9, RZ, R17, R9 ;  /* 0x00000011ff097219 */ /* 0x000fe40000011609 */
[----:B------:R-:W-:Y:S01]  /*3fd0*/  SEL R0, R19, R0, !P0 ;  /* 0x0000000013007207 */ /* 0x000fe20004000000 */
[----:B------:R-:W-:Y:S01]  /*3fe0*/  IMAD.HI.U32 R12, R11, R16, RZ ;  /* 0x000000100b0c7227 */ /* 0x000fe200078e00ff */
[----:B------:R-:W-:Y:S03]  /*3ff0*/  SEL R9, R24, R9, !P4 ;  /* 0x0000000918097207 */ /* 0x000fe60006000000 */
[-C--:B------:R-:W-:Y:S01]  /*4000*/  IMAD.HI.U32 R8, R0, R4.reuse, RZ ;  /* 0x0000000400087227 */ /* 0x080fe200078e00ff */
[----:B------:R-:W-:Y:S03]  /*4010*/  SHF.R.U32.HI R12, RZ, R17, R12 ;  /* 0x00000011ff0c7219 */ /* 0x000fe6000001160c */
[----:B------:R-:W-:Y:S01]  /*4020*/  IMAD.HI.U32 R2, R9, R4, RZ ;  /* 0x0000000409027227 */ /* 0x000fe200078e00ff */
[-C--:B------:R-:W-:Y:S02]  /*4030*/  @P2 SHF.R.U32.HI R0, RZ, R5.reuse, R8 ;  /* 0x00000005ff002219 */ /* 0x080fe40000011608 */
[----:B------:R-:W-:Y:S02]  /*4040*/  SHF.R.U32.HI R8, RZ, R18, R13 ;  /* 0x00000012ff087219 */ /* 0x000fe4000001160d */
[----:B------:R-:W-:Y:S01]  /*4050*/  @P2 SHF.R.U32.HI R9, RZ, R5, R2 ;  /* 0x00000005ff092219 */ /* 0x000fe20000011602 */
[----:B------:R-:W-:Y:S01]  /*4060*/  IMAD R0, R40, R0, RZ ;  /* 0x0000000028007224 */ /* 0x000fe200078e02ff */
[----:B------:R-:W-:Y:S02]  /*4070*/  SEL R8, R10, R8, !P0 ;  /* 0x000000080a087207 */ /* 0x000fe40004000000 */
[----:B------:R-:W-:Y:S01]  /*4080*/  SEL R2, R11, R12, !P4 ;  /* 0x0000000c0b027207 */ /* 0x000fe20006000000 */
[----:B------:R-:W-:Y:S01]  /*4090*/  IMAD R12, R40, R9, RZ ;  /* 0x00000009280c7224 */ /* 0x000fe200078e02ff */
[C---:B------:R-:W-:Y:S01]  /*40a0*/  ISETP.GE.AND P0, PT, R8.reuse, R0, PT ;  /* 0x000000000800720c */ /* 0x040fe20003f06270 */
[----:B------:R-:W-:Y:S03]  /*40b0*/  IMAD.HI.U32 R0, R8, R4, RZ ;  /* 0x0000000408007227 */ /* 0x000fe600078e00ff */
[----:B------:R-:W-:Y:S02]  /*40c0*/  ISETP.GE.OR P0, PT, R2, R12, P0 ;  /* 0x0000000c0200720c */ /* 0x000fe40000706670 */
[-C--:B------:R-:W-:Y:S04]  /*40d0*/  SHF.R.U32.HI R0, RZ, R5.reuse, R0 ;  /* 0x00000005ff007219 */ /* 0x080fe80000011600 */
[----:B------:R-:W-:Y:S05]  /*40e0*/  SEL R13, R8, R0, !P2 ;  /* 0x00000000080d7207 */ /* 0x000fea0005000000 */
[----:B------:R-:W-:Y:S02]  /*40f0*/  IMAD.MOV R12, RZ, RZ, -R13 ;  /* 0x000000ffff0c7224 */ /* 0x000fe400078e0a0d */
[----:B------:R-:W-:Y:S04]  /*4100*/  @!P0 IMAD.HI.U32 R0, R2, R4, RZ ;  /* 0x0000000402008227 */ /* 0x000fe800078e00ff */
[----:B------:R-:W-:Y:S01]  /*4110*/  IMAD R12, R40, R12, R8 ;  /* 0x0000000c280c7224 */ /* 0x000fe200078e0208 */
[----:B------:R-:W-:Y:S04]  /*4120*/  @!P0 SHF.R.U32.HI R0, RZ, R5, R0 ;  /* 0x00000005ff008219 */ /* 0x000fe80000011600 */
[----:B------:R-:W-:Y:S04]  /*4130*/  @!P0 SEL R0, R2, R0, !P2 ;  /* 0x0000000002008207 */ /* 0x000fe80005000000 */
[----:B------:R-:W-:Y:S01]  /*4140*/  @!P0 IADD3 R13, PT, PT, R13, -R0, RZ ;  /* 0x800000000d0d8210 */ /* 0x000fe20007ffe0ff */
[----:B------:R-:W-:Y:S01]  /*4150*/  @!P0 IMAD R0, R9, R12, R0 ;  /* 0x0000000c09008224 */ /* 0x000fe200078e0200 */
[----:B------:R-:W-:Y:S01]  /*4160*/  IADD3 R9, PT, PT, -R8, RZ, RZ ;  /* 0x000000ff08097210 */ /* 0x000fe20007ffe1ff */
[--C-:B------:R-:W-:Y:S02]  /*4170*/  IMAD.MOV R12, RZ, RZ, -R2.reuse ;  /* 0x000000ffff0c7224 */ /* 0x100fe400078e0a02 */
[----:B------:R-:W-:Y:S02]  /*4180*/  @!P0 IMAD R8, R13, R40, R2 ;  /* 0x000000280d088224 */ /* 0x000fe400078e0202 */
[----:B------:R-:W-:Y:S02]  /*4190*/  @!P0 IMAD.MOV.U32 R2, RZ, RZ, R0 ;  /* 0x000000ffff028224 */ /* 0x000fe400078e0000 */
[----:B------:R-:W-:Y:S02]  /*41a0*/  IMAD R11, R3, R12, R11 ;  /* 0x0000000c030b7224 */ /* 0x000fe400078e020b */
[----:B------:R-:W-:Y:S02]  /*41b0*/  IMAD R10, R6, R9, R10 ;  /* 0x00000009060a7224 */ /* 0x000fe400078e020a */
[----:B------:R-:W-:Y:S02]  /*41c0*/  IMAD R11, R2, R3, R11 ;  /* 0x00000003020b7224 */ /* 0x000fe400078e020b */
[----:B------:R-:W-:Y:S02]  /*41d0*/  IMAD R10, R8, R6, R10 ;  /* 0x00000006080a7224 */ /* 0x000fe400078e020a */
.L_x_69:
[----:B------:R-:W-:Y:S05]  /*41e0*/  BRA.U UP1, `(.L_x_70) ;  /* 0x0000000101107547 */ /* 0x000fea000b800000 */
[----:B------:R-:W-:Y:S04]  /*41f0*/  MOV R2, UR6 ;  /* 0x0000000600027c02 */ /* 0x000fe80008000f00 */
[----:B------:R-:W-:Y:S04]  /*4200*/  SHF.L.U32 R2, R2, 0x1f, RZ ;  /* 0x0000001f02027819 */ /* 0x000fe800000006ff */
[----:B------:R-:W2:Y:S02]  /*4210*/  SYNCS.PHASECHK.TRANS64.TRYWAIT P0, [UR7+0x78], R2 ;  /* 0x00007802ff0075a7 */ /* 0x000ea40008001107 */
[----:B--2---:R-:W-:Y:S05]  /*4220*/  @!P0 BRA `(.L_x_71) ;  /* 0x0000003c00088947 */ /* 0x004fea0003800000 */
.L_x_70:
[----:B------:R-:W-:Y:S02]  /*4230*/  R2UR UR11, R15 ;  /* 0x000000000f0b72ca */ /* 0x000fe400000e0000 */
[----:B------:R-:W-:Y:S02]  /*4240*/  R2UR UR10, R14 ;  /* 0x000000000e0a72ca */ /* 0x000fe400000e0000 */
[----:B------:R-:W-:Y:S04]  /*4250*/  ISETP.NE.U32.AND P2, PT, RZ, UR4, PT ;  /* 0x00000004ff007c0c */ /* 0x000fe8000bf45070 */
[----:B------:R-:W-:Y:S05]  /*4260*/  ISETP.NE.AND.EX P2, PT, RZ, UR5, PT, P2 ;  /* 0x00000005ff007c0c */ /* 0x000fea000bf45320 */
[----:B------:R-:W-:Y:S02]  /*4270*/  USHF.L.U32 UR11, UR11, 0x7, URZ ;  /* 0x000000070b0b7899 */ /* 0x000fe400080006ff */
[----:B------:R-:W-:Y:S01]  /*4280*/  USHF.L.U32 UR10, UR10, 0x6, URZ ;  /* 0x000000060a0a7899 */ /* 0x000fe200080006ff */
[----:B------:R-:W-:Y:S11]  /*4290*/  BRA.U !UP4, `(.L_x_72) ;  /* 0x000000010c347547 */ /* 0x000ff6000b800000 */
[----:B------:R-:W-:Y:S01]  /*42a0*/  UPLOP3.LUT UP0, UPT, UPT, UPT, UP3, 0x80, 0x8 ;  /* 0x000000000008789c */ /* 0x000fe20003f0f030 */
[----:B--2---:R-:W-:Y:S02]  /*42b0*/  HFMA2 R0, -RZ, RZ, 0, 5.9604644775390625e-08 ;  /* 0x00000001ff007431 */ /* 0x004fe400000001ff */
[----:B------:R-:W-:Y:S03]  /*42c0*/  IMAD.MOV.U32 R88, RZ, RZ, 0x1 ;  /* 0x00000001ff587424 */ /* 0x000fe600078e00ff */
[----:B------:R-:W-:Y:S05]  /*42d0*/  PLOP3.LUT P0, PT, PT, PT, UP0, 0x80, 0x8 ;  /* 0x000000000008781c */ /* 0x000fea0003f0f008 */
[----:B------:R-:W2:Y:S01]  /*42e0*/  @UP0 LDCU.64 UR14, c[0x0][0x888] ;  /* 0x00011100ff0e07ac */ /* 0x000ea20008000a00 */
[----:B------:R-:W-:Y:S07]  /*42f0*/  @UP0 UIMAD UR8, UR36, UR4, URZ ;  /* 0x00000004240802a4 */ /* 0x000fee000f8e02ff */
[----:B------:R-:W-:Y:S01]  /*4300*/  @!P0 PRMT R88, R0, 0x7610, R88 ;  /* 0x0000761000588816 */ /* 0x000fe20000000058 */
[----:B--2---:R-:W-:Y:S03]  /*4310*/  @UP0 UIMAD.WIDE UR14, UR8, 0x4, UR14 ;  /* 0x00000004080e08a5 */ /* 0x004fe6000f8e020e */
[----:B------:R-:W2:Y:S03]  /*4320*/  @!UP0 LDCU UR8, c[0x0][0x880] ;  /* 0x00011000ff0887ac */ /* 0x000ea60008000800 */
[----:B------:R-:W-:Y:S01]  /*4330*/  IMAD.U32 R8, RZ, RZ, UR14 ;  /* 0x0000000eff087e24 */ /* 0x000fe2000f8e00ff */
[----:B------:R-:W-:Y:S05]  /*4340*/  MOV R9, UR15 ;  /* 0x0000000f00097c02 */ /* 0x000fea0008000f00 */
[----:B-----5:R3:W5:Y:S02]  /*4350*/  @P0 LDG.E R49, desc[UR46][R8.64] ;  /* 0x0000002e08310981 */ /* 0x020764000c1e1900 */
[----:B--23--:R-:W-:Y:S07]  /*4360*/  @!P0 IMAD.U32 R49, RZ, RZ, UR8 ;  /* 0x00000008ff318e24 */ /* 0x00cfee000f8e00ff */
.L_x_72:
[----:B-----5:R-:W-:Y:S01]  /*4370*/  @!P2 FSETP.EQ.AND P0, PT, R49, RZ, PT ;  /* 0x000000ff3100a20b */ /* 0x020fe20003f02000 */
[----:B------:R-:W-:Y:S01]  /*4380*/  @!UPT UIADD3 URZ, UPT, UPT, URZ, URZ, URZ ;  /* 0x000000fffffff290 */ /* 0x000fe2000fffe0ff */
[----:B------:R-:W-:Y:S11]  /*4390*/  @!P2 BRA `(.L_x_73) ;  /* 0x000000000014a947 */ /* 0x000ff60003800000 */
[----:B------:R-:W-:Y:S02]  /*43a0*/  LOP3.LUT P2, RZ, R88, 0xff, RZ, 0xc0, !PT ;  /* 0x000000ff58ff7812 */ /* 0x000fe4000784c0ff */
[----:B------:R-:W-:Y:S04]  /*43b0*/  PLOP3.LUT P0, PT, PT, PT, UP0, 0x80, 0x8 ;  /* 0x000000000008781c */ /* 0x000fe80003f0f008 */
[----:B------:R-:W-:Y:S07]  /*43c0*/  PLOP3.LUT P0, PT, P0, PT, PT, 0x8, 0x80 ;  /* 0x000000000080781c */ /* 0x000fee000070e170 */
[----:B------:R-:W-:Y:S11]  /*43d0*/  @P2 FSETP.EQ.AND P0, PT, R49, RZ, PT ;  /* 0x000000ff3100220b */ /* 0x000ff60003f02000 */
[----:B------:R-:W-:Y:S02]  /*43e0*/  @!UPT UIADD3 URZ, UPT, UPT, URZ, URZ, URZ ;  /* 0x000000fffffff290 */ /* 0x000fe4000fffe0ff */
.L_x_73:
[----:B------:R-:W-:Y:S01]  /*43f0*/  ULEA UR15, UR13, UR7, 0x3 ;  /* 0x000000070d0f7291 */ /* 0x000fe2000f8e18ff */
[----:B------:R-:W-:Y:S02]  /*4400*/  SHF.L.U32 R9, R29, 0x1f, RZ ;  /* 0x0000001f1d097819 */ /* 0x000fe400000006ff */
[----:B------:R-:W-:Y:S04]  /*4410*/  ELECT P4, URZ, PT ;  /* 0x0000000000ff782f */ /* 0x000fe80003880000 */
[----:B------:R-:W-:Y:S02]  /*4420*/  PLOP3.LUT P4, PT, P0, P4, PT, 0xf2, 0x2f ;  /* 0x00000000002f781c */ /* 0x000fe40000789e72 */
[----:B------:R-:W3:Y:S11]  /*4430*/  SYNCS.PHASECHK.TRANS64.TRYWAIT P2, [UR15+0x58], R9 ;  /* 0x00005809ff0075a7 */ /* 0x000ef6000804110f */
[----:B-1----:R-:W-:Y:S05]  /*4440*/  @!P4 IADD3 R8, P0, PT, R30, 0x580, RZ ;  /* 0x000005801e08c810 */ /* 0x002fea0007f1e0ff */
[----:B--2---:R-:W-:Y:S01]  /*4450*/  @!P4 IMAD.X R2, RZ, RZ, R31, P0 ;  /* 0x000000ffff02c224 */ /* 0x004fe200000e061f */
[----:B---3--:R-:W-:Y:S07]  /*4460*/  @!P2 BRA `(.L_x_74) ;  /* 0x000000380090a947 */ /* 0x008fee0003800000 */
.L_x_145:
[----:B------:R-:W2:Y:S01]  /*4470*/  LDC.64 R12, c[0x0][0xb18] ;  /* 0x0002c600ff0c7b82 */ /* 0x000ea20000000a00 */
[----:B------:R-:W-:Y:S01]  /*4480*/  @!P4 R2UR UR8, R2 ;  /* 0x000000000208c2ca */ /* 0x000fe200000e0000 */
[----:B------:R-:W-:Y:S01]  /*4490*/  VOTEU.ALL UP2, P4 ;  /* 0x0000000000ff7886 */ /* 0x000fe20002040000 */
[----:B------:R-:W-:Y:S01]  /*44a0*/  @!P4 R2UR UR9, R8 ;  /* 0x000000000809c2ca */ /* 0x000fe200000e0000 */
[----:B------:R-:W-:Y:S01]  /*44b0*/  VOTEU.ALL UP1, P4 ;  /* 0x0000000000ff7886 */ /* 0x000fe20002020000 */
[----:B-1----:R-:W-:Y:S03]  /*44c0*/  @!P4 IMAD.MOV.U32 R0, RZ, RZ, 0x2000 ;  /* 0x00002000ff00c424 */ /* 0x002fe600078e00ff */
[----:B------:R-:W1:Y:S01]  /*44d0*/  @!P1 LDC R2, c[0x0][0xb0c] ;  /* 0x0002c300ff029b82 */ /* 0x000e620000000800 */
[----:B------:R-:W-:Y:S01]  /*44e0*/  UMOV UR20, 0x0 ;  /* 0x0000000000147882 */ /* 0x000fe20000000000 */
[----:B------:R-:W-:Y:S01]  /*44f0*/  UMOV UR21, 0x10000000 ;  /* 0x1000000000157882 */ /* 0x000fe20000000000 */
[----:B------:R-:W-:Y:S01]  /*4500*/  UMOV UR12, UR36 ;  /* 0x00000024000c7c82 */ /* 0x000fe20008000000 */
[----:B------:R-:W-:Y:S01]  /*4510*/  UIADD3 UR14, UPT, UPT, UR13, 0x1, URZ ;  /* 0x000000010d0e7890 */ /* 0x000fe2000fffe0ff */
[----:B------:R-:W-:Y:S01]  /*4520*/  @P3 SHF.R.U32.HI R26, RZ, 0x10, R21 ;  /* 0x00000010ff1a3819 */ /* 0x000fe20000011615 */
[----:B------:R-:W-:Y:S02]  /*4530*/  VIADD R28, R28, 0x1 ;  /* 0x000000011c1c7836 */ /* 0x000fe40000000000 */
[----:B------:R-:W-:Y:S01]  /*4540*/  IMAD.U32 R9, RZ, RZ, UR8 ;  /* 0x00000008ff097e24 */ /* 0x000fe2000f8e00ff */
[----:B------:R-:W-:Y:S01]  /*4550*/  @!UP2 ULEA UR8, UR13, UR7, 0xd ;  /* 0x000000070d08a291 */ /* 0x000fe2000f8e68ff */
[----:B------:R-:W-:Y:S01]  /*4560*/  IMAD.U32 R8, RZ, RZ, UR9 ;  /* 0x00000009ff087e24 */ /* 0x000fe2000f8e00ff */
[----:B------:R-:W-:Y:S02]  /*4570*/  UIADD3 UR9, UPT, UPT, UR15, 0x40, URZ ;  /* 0x000000400f097890 */ /* 0x000fe4000fffe0ff */
[----:B------:R-:W-:Y:S01]  /*4580*/  @!P4 R2UR UR19, R9 ;  /* 0x000000000913c2ca */ /* 0x000fe200000e0000 */
[----:B------:R-:W-:Y:S01]  /*4590*/  @!UP2 UIADD3 UR8, UPT, UPT, UR8, 0x200, URZ ;  /* 0x000002000808a890 */ /* 0x000fe2000fffe0ff */
[----:B------:R-:W-:Y:S01]  /*45a0*/  @!P4 R2UR UR18, R8 ;  /* 0x000000000812c2ca */ /* 0x000fe200000e0000 */
[----:B------:R-:W-:Y:S01]  /*45b0*/  UISETP.NE.AND UP5, UPT, UR14, 0x3, UPT ;  /* 0x000000030e00788c */ /* 0x000fe2000bfa5270 */
[----:B------:R-:W3:Y:S01]  /*45c0*/  LDC.64 R8, c[0x0][0xb10] ;  /* 0x0002c400ff087b82 */ /* 0x000ee20000000a00 */
[----:B------:R-:W-:Y:S02]  /*45d0*/  UPRMT UR16, UR37, 0x654, UR9 ;  /* 0x0000065425107896 */ /* 0x000fe40008000009 */
[----:B------:R-:W-:Y:S02]  /*45e0*/  USEL UR17, URZ, 0x1, UP5 ;  /* 0x00000001ff117887 */ /* 0x000fe4000a800000 */
[----:B------:R-:W-:Y:S04]  /*45f0*/  USEL UR14, UR14, URZ, UP5 ;  /* 0x000000ff0e0e7287 */ /* 0x000fe8000a800000 */
[----:B------:R-:W-:Y:S01]  /*4600*/  ULEA UR13, UR14, UR7, 0x3 ;  /* 0x000000070e0d7291 */ /* 0x000fe2000f8e18ff */
[----:B------:R-:W-:Y:S01]  /*4610*/  LOP3.LUT R29, R29, UR17, RZ, 0x3c, !PT ;  /* 0x000000111d1d7c12 */ /* 0x000fe2000f8e3cff */
[----:B------:R1:W-:Y:S01]  /*4620*/  @!UP1 UTMALDG.3D [UR8], [UR18], desc[UR20] ;  /* 0x00001408120095b4 */ /* 0x0003e20008011000 */
[----:B------:R5:W-:Y:S02]  /*4630*/  @!P4 SYNCS.ARRIVE.TRANS64.RED.A0TR RZ, [UR15+0x40], R0 ;  /* 0x00004000ffffc9a7 */ /* 0x000be4000830040f */
[----:B------:R-:W-:Y:S01]  /*4640*/  SHF.L.U32 R14, R29, 0x1f, RZ ;  /* 0x0000001f1d0e7819 */ /* 0x000fe200000006ff */
[C---:B---3--:R-:W-:Y:S01]  /*4650*/  @!P1 IMAD.HI.U32 R8, R11.reuse, R8, RZ ;  /* 0x000000080b089227 */ /* 0x048fe200078e00ff */
[----:B--2---:R-:W-:Y:S02]  /*4660*/  @!P1 ISETP.NE.AND P0, PT, R12, 0x1, PT ;  /* 0x000000010c00980c */ /* 0x004fe40003f05270 */
[----:B-1----:R-:W-:Y:S01]  /*4670*/  @!P1 ISETP.NE.AND P2, PT, R2, 0x1, PT ;  /* 0x000000010200980c */ /* 0x002fe20003f45270 */
[----:B------:R-:W-:Y:S01]  /*4680*/  SYNCS.ARRIVE.TRANS64.RED.A1T0 RZ, [UR16], RZ ;  /* 0x000000ffffff79a7 */ /* 0x000fe20008100410 */
[C---:B------:R-:W-:Y:S01]  /*4690*/  @!P1 IMAD.HI.U32 R13, R10.reuse, R13, RZ ;  /* 0x0000000d0a0d9227 */ /* 0x040fe200078e00ff */
[----:B------:R-:W-:Y:S04]  /*46a0*/  @!P1 SHF.R.U32.HI R8, RZ, R9, R8 ;  /* 0x00000009ff089219 */ /* 0x000fe80000011608 */
[----:B------:R-:W-:Y:S01]  /*46b0*/  @!P1 SEL R8, R11, R8, !P2 ;  /* 0x000000080b089207 */ /* 0x000fe20005000000 */
[----:B------:R-:W1:Y:S01]  /*46c0*/  SYNCS.PHASECHK.TRANS64.TRYWAIT P5, [UR13+0x58], R14 ;  /* 0x0000580eff0075a7 */ /* 0x000e6200080a110d */
[----:B-----5:R-:W2:Y:S02]  /*46d0*/  @!P1 LDC R0, c[0x0][0xb20] ;  /* 0x0002c800ff009b82 */ /* 0x020ea40000000800 */
[----:B--2---:R-:W-:Y:S04]  /*46e0*/  @!P1 SHF.R.U32.HI R0, RZ, R0, R13 ;  /* 0x00000000ff009219 */ /* 0x004fe8000001160d */
[----:B------:R-:W-:Y:S05]  /*46f0*/  @!P1 SEL R9, R10, R0, !P0 ;  /* 0x000000000a099207 */ /* 0x000fea0004000000 */
[----:B------:R-:W-:Y:S02]  /*4700*/  @!P1 IMAD.IADD R0, R9, 0x1, -R8 ;  /* 0x0000000109009824 */ /* 0x000fe400078e0a08 */
[----:B------:R-:W-:Y:S02]  /*4710*/  @!P1 IMAD.IADD R8, R8, 0x1, -R9 ;  /* 0x0000000108089824 */ /* 0x000fe400078e0a09 */
[----:B------:R-:W-:Y:S02]  /*4720*/  @!P1 IMAD R11, R0, R2, R11 ;  /* 0x00000002000b9224 */ /* 0x000fe400078e020b */
[----:B------:R-:W-:Y:S01]  /*4730*/  @!P1 IMAD R10, R8, R12, R10 ;  /* 0x0000000c080a9224 */ /* 0x000fe200078e020a */
[----:B-1----:R-:W-:Y:S06]  /*4740*/  @!P5 BRA `(.L_x_75) ;  /* 0x0000003400f0d947 */ /* 0x002fec0003800000 */
.L_x_147:
[----:B------:R-:W-:Y:S01]  /*4750*/  @!P4 IADD3 R2, P0, PT, R30, 0x580, RZ ;  /* 0x000005801e02c810 */ /* 0x000fe20007f1e0ff */
[----:B------:R-:W-:Y:S01]  /*4760*/  UMOV UR18, 0x0 ;  /* 0x0000000000127882 */ /* 0x000fe20000000000 */
[----:B------:R-:W-:Y:S01]  /*4770*/  UMOV UR19, 0x10000000 ;  /* 0x1000000000137882 */ /* 0x000fe20000000000 */
[----:B------:R-:W-:Y:S01]  /*4780*/  VOTEU.ALL UP1, P4 ;  /* 0x0000000000ff7886 */ /* 0x000fe20002020000 */
[----:B------:R-:W-:Y:S01]  /*4790*/  @!P4 R2UR UR9, R2 ;  /* 0x000000000209c2ca */ /* 0x000fe200000e0000 */
[----:B-1----:R-:W-:Y:S01]  /*47a0*/  @!P4 IMAD.X R0, RZ, RZ, R31, P0 ;  /* 0x000000ffff00c224 */ /* 0x002fe200000e061f */
[----:B------:R-:W-:Y:S01]  /*47b0*/  UMOV UR12, UR36 ;  /* 0x00000024000c7c82 */ /* 0x000fe20008000000 */
[----:B------:R-:W-:Y:S01]  /*47c0*/  @P3 R2UR UR36, R26 ;  /* 0x000000001a2432ca */ /* 0x000fe200000e0000 */
[----:B------:R-:W-:Y:S01]  /*47d0*/  @!UP1 ULEA UR15, UR14, UR7, 0xd ;  /* 0x000000070e0f9291 */ /* 0x000fe2000f8e68ff */
[----:B------:R-:W-:Y:S01]  /*47e0*/  ISETP.NE.AND P0, PT, R28, 0x2, PT ;  /* 0x000000021c00780c */ /* 0x000fe20003f05270 */
[----:B------:R-:W-:Y:S01]  /*47f0*/  @!UP1 UIADD3 UR10, UPT, UPT, UR10, 0x20, URZ ;  /* 0x000000200a0a9890 */ /* 0x000fe2000fffe0ff */
[----:B------:R-:W-:Y:S01]  /*4800*/  @!P4 R2UR UR8, R0 ;  /* 0x000000000008c2ca */ /* 0x000fe200000e0000 */
[----:B------:R-:W-:Y:S01]  /*4810*/  IMAD.IADD R14, R10, 0x1, R86 ;  /* 0x000000010a0e7824 */ /* 0x000fe200078e0256 */
[----:B------:R-:W-:Y:S01]  /*4820*/  SEL R0, RZ, 0x1, P0 ;  /* 0x00000001ff007807 */ /* 0x000fe20000000000 */
[----:B------:R-:W-:Y:S01]  /*4830*/  IMAD.IADD R15, R11, 0x1, R87 ;  /* 0x000000010b0f7824 */ /* 0x000fe200078e0257 */
[----:B------:R-:W-:Y:S02]  /*4840*/  SEL R28, R28, RZ, P0 ;  /* 0x000000ff1c1c7207 */ /* 0x000fe40000000000 */
[----:B------:R-:W-:Y:S01]  /*4850*/  IMAD.U32 R8, RZ, RZ, UR9 ;  /* 0x00000009ff087e24 */ /* 0x000fe2000f8e00ff */
[----:B------:R-:W-:Y:S01]  /*4860*/  UIADD3 UR9, UPT, UPT, UR13, 0x40, URZ ;  /* 0x000000400d097890 */ /* 0x000fe2000fffe0ff */
[----:B------:R-:W-:Y:S03]  /*4870*/  LOP3.LUT R27, R27, R0, RZ, 0x3c, !PT ;  /* 0x000000001b1b7212 */ /* 0x000fe600078e3cff */
[----:B------:R-:W-:Y:S02]  /*4880*/  @!P4 R2UR UR16, R8 ;  /* 0x000000000810c2ca */ /* 0x000fe400000e0000 */
[----:B------:R-:W-:Y:S01]  /*4890*/  IMAD.U32 R9, RZ, RZ, UR8 ;  /* 0x00000008ff097e24 */ /* 0x000fe2000f8e00ff */
[----:B------:R-:W-:Y:S01]  /*48a0*/  @!UP1 UIADD3 UR8, UPT, UPT, UR15, 0x200, URZ ;  /* 0x000002000f089890 */ /* 0x000fe2000fffe0ff */
[----:B------:R-:W-:Y:S01]  /*48b0*/  VOTEU.ALL UP1, P4 ;  /* 0x0000000000ff7886 */ /* 0x000fe20002020000 */
[----:B------:R-:W-:Y:S02]  /*48c0*/  UPRMT UR15, UR37, 0x654, UR9 ;  /* 0x00000654250f7896 */ /* 0x000fe40008000009 */
[----:B------:R-:W-:Y:S11]  /*48d0*/  @!P4 R2UR UR17, R9 ;  /* 0x000000000911c2ca */ /* 0x000ff600000e0000 */
[----:B------:R-:W-:Y:S02]  /*48e0*/  @!UPT UIADD3 URZ, UPT, UPT, URZ, URZ, URZ ;  /* 0x000000fffffff290 */ /* 0x000fe4000fffe0ff */
[----:B------:R2:W-:Y:S01]  /*48f0*/  @!UP1 UTMALDG.3D [UR8], [UR16], desc[UR18] ;  /* 0x00001208100095b4 */ /* 0x0005e20008011000 */
[----:B------:R2:W-:Y:S01]  /*4900*/  @!P4 SYNCS.ARRIVE.TRANS64.RED.A0TR RZ, [UR13+0x40], R25 ;  /* 0x00004019ffffc9a7 */ /* 0x0005e2000830040d */
[----:B------:R-:W-:Y:S04]  /*4910*/  UIADD3 UR13, UPT, UPT, UR14, 0x1, URZ ;  /* 0x000000010e0d7890 */ /* 0x000fe8000fffe0ff */
[----:B------:R-:W-:Y:S04]  /*4920*/  UISETP.NE.AND UP1, UPT, UR13, 0x3, UPT ;  /* 0x000000030d00788c */ /* 0x000fe8000bf25270 */
[----:B------:R-:W-:Y:S02]  /*4930*/  USEL UR14, URZ, 0x1, UP1 ;  /* 0x00000001ff0e7887 */ /* 0x000fe40008800000 */
[----:B------:R-:W-:Y:S02]  /*4940*/  USEL UR13, UR13, URZ, UP1 ;  /* 0x000000ff0d0d7287 */ /* 0x000fe40008800000 */
[----:B------:R-:W-:Y:S02]  /*4950*/  UPLOP3.LUT UP1, UPT, UPT, UPT, UPT, 0x80, 0x8 ;  /* 0x000000000008789c */ /* 0x000fe40003f2f070 */
[----:B------:R-:W-:Y:S01]  /*4960*/  LOP3.LUT R29, R29, UR14, RZ, 0x3c, !PT ;  /* 0x0000000e1d1d7c12 */ /* 0x000fe2000f8e3cff */
[----:B------:R-:W-:Y:S01]  /*4970*/  SYNCS.ARRIVE.TRANS64.RED.A1T0 RZ, [UR15], RZ ;  /* 0x000000ffffff79a7 */ /* 0x000fe2000810040f */
[----:B------:R-:W-:Y:S07]  /*4980*/  @P3 BRA `(.L_x_76) ;  /* 0xfffffff4001c3947 */ /* 0x000fee000383ffff */
[----:B------:R-:W-:Y:S01]  /*4990*/  UIADD3 UR7, UPT, UPT, UR7, 0x58, URZ ;  /* 0x0000005807077890 */ /* 0x000fe2000fffe0ff */
[----:B------:R-:W-:-:S03]  /*49a0*/  SHF.L.U32 R2, R29, 0x1f, RZ ;  /* 0x0000001f1d027819 */ /* 0x000fc600000006ff */
[----:B------:R-:W-:-:S09]  /*49b0*/  ULEA UR4, UR13, UR7, 0x3 ;  /* 0x000000070d047291 */ /* 0x000fd2000f8e18ff */
[----:B------:R-:W1:Y:S02]  /*49c0*/  SYNCS.PHASECHK.TRANS64.TRYWAIT P0, [UR4], R2 ;  /* 0x00000002ff0075a7 */ /* 0x000e640008001104 */
[----:B-1----:R-:W-:Y:S05]  /*49d0*/  @!P0 BRA `(.L_x_77) ;  /* 0x0000003400648947 */ /* 0x002fea0003800000 */
.L_x_149:
        /* <DEDUP_REMOVED lines=9> */
.L_x_151:
[----:B------:R-:W-:-:S04]  /*4a70*/  UIADD3 UR5, UPT, UPT, UR5, 0x1, URZ ;  /* 0x0000000105057890 */ /* 0x000fc8000fffe0ff */
[----:B------:R-:W-:-:S04]  /*4a80*/  UISETP.NE.AND UP0, UPT, UR5, 0x3, UPT ;  /* 0x000000030500788c */ /* 0x000fc8000bf05270 */
[----:B------:R-:W-:Y:S02]  /*4a90*/  USEL UR4, URZ, 0x1, UP0 ;  /* 0x00000001ff047887 */ /* 0x000fe40008000000 */
[----:B------:R-:W-:-:S04]  /*4aa0*/  USEL UR5, UR5, URZ, UP0 ;  /* 0x000000ff05057287 */ /* 0x000fc80008000000 */
[----:B------:R-:W-:Y:S01]  /*4ab0*/  ULEA UR5, UR5, UR7, 0x3 ;  /* 0x0000000705057291 */ /* 0x000fe2000f8e18ff */
[----:B-1----:R-:W-:-:S04]  /*4ac0*/  LOP3.LUT R2, R29, UR4, RZ, 0x3c, !PT ;  /* 0x000000041d027c12 */ /* 0x002fc8000f8e3cff */
[----:B------:R-:W-:Y:S01]  /*4ad0*/  SHF.L.U32 R2, R2, 0x1f, RZ ;  /* 0x0000001f02027819 */ /* 0x000fe200000006ff */
[----:B------:R-:W-:-:S07]  /*4ae0*/  IMAD.U32 R0, RZ, RZ, UR5 ;  /* 0x00000005ff007e24 */ /* 0x000fce000f8e00ff */
.L_x_79:
[----:B-1----:R1:W3:Y:S02]  /*4af0*/  SYNCS.PHASECHK.TRANS64.TRYWAIT P0, [R0+URZ], R2 ;  /* 0x00000002000075a7 */ /* 0x0022e400080011ff */
[----:B---3--:R-:W-:Y:S05]  /*4b00*/  @!P0 NANOSLEEP.SYNCS 0x989680 ;  /* 0x009896800000895d */ /* 0x008fea0003900000 */
[----:B------:R-:W3:Y:S02]  /*4b10*/  @!P0 SYNCS.PHASECHK.TRANS64 P0, [R0+URZ], R2 ;  /* 0x00000002000085a7 */ /* 0x000ee400080010ff */
[----:B--23--:R-:W-:Y:S05]  /*4b20*/  @P0 EXIT ;  /* 0x000000000000094d */ /* 0x00cfea0003800000 */
[----:B------:R-:W-:Y:S05]  /*4b30*/  BRA `(.L_x_79) ;  /* 0xfffffffc00ec7947 */ /* 0x000fea000383ffff */
.L_x_67:
[----:B------:R-:W-:-:S06]  /*4b40*/  UISETP.GE.AND UP1, UPT, UR8, 0x4, UPT ;  /* 0x000000040800788c */ /* 0x000fcc000bf26270 */
[----:B------:R-:W-:-:S13]  /*4b50*/  PLOP3.LUT P0, PT, PT, PT, UP1, 0x80, 0x8 ;  /* 0x000000000008781c */ /* 0x000fda0003f0f018 */
[----:B------:R-:W-:Y:S05]  /*4b60*/  @!P0 EXIT ;  /* 0x000000000000894d */ /* 0x000fea0003800000 */
[----:B------:R-:W-:Y:S01]  /*4b70*/  BAR.SYNC.DEFER_BLOCKING 0x6, 0xa0 ;  /* 0x0182800000007b1d */ /* 0x000fe20000010000 */
[C---:B------:R-:W-:Y:S01]  /*4b80*/  IMAD.SHL.U32 R2, R93.reuse, 0x20, RZ ;  /* 0x000000205d027824 */ /* 0x040fe200078e00ff */
[C---:B------:R-:W-:Y:S01]  /*4b90*/  LOP3.LUT R94, R93.reuse, 0x2, RZ, 0xc0, !PT ;  /* 0x000000025d5e7812 */ /* 0x040fe200078ec0ff */
[C---:B------:R-:W-:Y:S01]  /*4ba0*/  IMAD.SHL.U32 R99, R93.reuse, 0x4, RZ ;  /* 0x000000045d637824 */ /* 0x040fe200078e00ff */
[C---:B------:R-:W-:Y:S01]  /*4bb0*/  LOP3.LUT R100, R93.reuse, 0x60, RZ, 0xc0, !PT ;  /* 0x000000605d647812 */ /* 0x040fe200078ec0ff */
[C---:B------:R-:W-:Y:S01]  /*4bc0*/  IMAD.U32 R46, R93.reuse, 0x10000, RZ ;  /* 0x000100005d2e7824 */ /* 0x040fe200078e00ff */
[----:B------:R-:W-:Y:S02]  /*4bd0*/  UMOV UR48, 0x400 ;  /* 0x0000040000307882 */ /* 0x000fe40000000000 */
[----:B------:R-:W1:Y:S01]  /*4be0*/  LDC R91, c[0x0][0x370] ;  /* 0x0000dc00ff5b7b82 */ /* 0x000e620000000800 */
[----:B------:R-:W-:Y:S01]  /*4bf0*/  ULEA UR48, UR37, UR48, 0x18 ;  /* 0x0000003025307291 */ /* 0x000fe2000f8ec0ff */
[----:B------:R-:W-:Y:S01]  /*4c00*/  LOP3.LUT R3, R2, 0xc0, RZ, 0xc0, !PT ;  /* 0x000000c002037812 */ /* 0x000fe200078ec0ff */
[----:B------:R-:W-:Y:S01]  /*4c10*/  IMAD.MOV.U32 R45, RZ, RZ, RZ ;  /* 0x000000ffff2d7224 */ /* 0x000fe200078e00ff */
[----:B------:R-:W-:Y:S01]  /*4c20*/  LOP3.LUT R93, R93, 0x4, RZ, 0xc0, !PT ;  /* 0x000000045d5d7812 */ /* 0x000fe200078ec0ff */
[----:B------:R-:W-:Y:S01]  /*4c30*/  UIADD3 UR52, UPT, UPT, UR48, 0x200, URZ ;  /* 0x0000020030347890 */ /* 0x000fe2000fffe0ff */
[----:B------:R-:W-:-:S02]  /*4c40*/  LOP3.LUT R99, R3, 0x18, R99, 0xf8, !PT ;  /* 0x0000001803637812 */ /* 0x000fc400078ef863 */
[----:B------:R-:W-:Y:S01]  /*4c50*/  CS2R R96, SRZ ;  /* 0x0000000000607805 */ /* 0x000fe2000001ff00 */
[----:B------:R-:W2:Y:S01]  /*4c60*/  LDC R42, c[0x0][0xb0c] ;  /* 0x0002c300ff2a7b82 */ /* 0x000ea20000000800 */
[----:B------:R-:W-:Y:S01]  /*4c70*/  LOP3.LUT R46, R46, 0x600000, RZ, 0xc0, !PT ;  /* 0x006000002e2e7812 */ /* 0x000fe200078ec0ff */
[----:B------:R-:W-:Y:S01]  /*4c80*/  IMAD.MOV.U32 R103, RZ, RZ, RZ ;  /* 0x000000ffff677224 */ /* 0x000fe200078e00ff */
[----:B------:R-:W-:Y:S01]  /*4c90*/  IADD3 R98, PT, PT, -R93, 0x2, RZ ;  /* 0x000000025d627810 */ /* 0x000fe20007ffe1ff */
[----:B------:R-:W-:Y:S01]  /*4ca0*/  IMAD.MOV R94, RZ, RZ, -R94 ;  /* 0x000000ffff5e7224 */ /* 0x000fe200078e0a5e */
[----:B------:R-:W-:Y:S01]  /*4cb0*/  LOP3.LUT R99, R99, 0xf20, R2, 0xf8, !PT ;  /* 0x00000f2063637812 */ /* 0x000fe200078ef802 */
[----:B------:R-:W-:Y:S01]  /*4cc0*/  IMAD.MOV R93, RZ, RZ, -R93 ;  /* 0x000000ffff5d7224 */ /* 0x000fe200078e0a5d */
[----:B------:R-:W4:Y:S01]  /*4cd0*/  LDCU.64 UR54, c[0x0][0x348] ;  /* 0x00006900ff3677ac */ /* 0x000f220008000a00 */
[----:B------:R-:W1:Y:S01]  /*4ce0*/  LDC R89, c[0x0][0xb20] ;  /* 0x0002c800ff597b82 */ /* 0x000e620000000800 */
[----:B------:R-:W3:Y:S01]  /*4cf0*/  LDS R0, [UR48+0x130] ;  /* 0x00013030ff007984 */ /* 0x000ee20008000800 */
[----:B------:R-:W-:Y:S01]  /*4d00*/  IMAD.SHL.U32 R98, R98, 0x10, RZ ;  /* 0x0000001062627824 */ /* 0x000fe200078e00ff */
[----:B------:R-:W-:Y:S01]  /*4d10*/  LEA R99, R99, UR52, 0x1 ;  /* 0x0000003463637c11 */ /* 0x000fe2000f8e08ff */
[----:B------:R-:W-:Y:S01]  /*4d20*/  UMOV UR51, 0x1 ;  /* 0x0000000100337882 */ /* 0x000fe20000000000 */
[----:B------:R-:W-:Y:S01]  /*4d30*/  UMOV UR56, URZ ;  /* 0x000000ff00387c82 */ /* 0x000fe20008000000 */
[----:B------:R-:W1:Y:S02]  /*4d40*/  LDCU.64 UR38, c[0x0][0x888] ;  /* 0x00011100ff2677ac */ /* 0x000e640008000a00 */
[----:B------:R-:W1:Y:S01]  /*4d50*/  LDC R41, c[0x0][0xb30] ;  /* 0x0002cc00ff297b82 */ /* 0x000e620000000800 */
[----:B------:R-:W1:Y:S01]  /*4d60*/  LDCU.64 UR44, c[0x0][0x890] ;  /* 0x00011200ff2c77ac */ /* 0x000e620008000a00 */
[----:B------:R-:W-:Y:S01]  /*4d70*/  UMOV UR50, URZ ;  /* 0x000000ff00327c82 */ /* 0x000fe20008000000 */
[----:B------:R-:W-:-:S05]  /*4d80*/  UMOV UR49, URZ ;  /* 0x000000ff00317c82 */ /* 0x000fca0008000000 */
[----:B------:R-:W1:Y:S08]  /*4d90*/  LDC.64 R84, c[0x0][0xb10] ;  /* 0x0002c400ff547b82 */ /* 0x000e700000000a00 */
[----:B------:R-:W1:Y:S08]  /*4da0*/  LDC.64 R38, c[0x0][0xb18] ;  /* 0x0002c600ff267b82 */ /* 0x000e700000000a00 */
[----:B------:R-:W1:Y:S08]  /*4db0*/  LDC.64 R36, c[0x0][0xb28] ;  /* 0x0002ca00ff247b82 */ /* 0x000e700000000a00 */
[----:B------:R-:W1:Y:S01]  /*4dc0*/  LDC.64 R82, c[0x0][0x8b0] ;  /* 0x00022c00ff527b82 */ /* 0x000e620000000a00 */
[----:B---3--:R-:W-:-:S07]  /*4dd0*/  IMAD.IADD R46, R0, 0x1, R46 ;  /* 0x00000001002e7824 */ /* 0x008fce00078e022e */
[----:B------:R-:W3:Y:S08]  /*4de0*/  LDC.64 R80, c[0x0][0x8a8] ;  /* 0x00022a00ff507b82 */ /* 0x000ef00000000a00 */
[----:B--2-4-:R-:W1:Y:S02]  /*4df0*/  LDC R90, c[0x0][0x374] ;  /* 0x0000dd00ff5a7b82 */ /* 0x014e640000000800 */
.L_x_110:
[C---:B------:R-:W-:Y:S02]  /*4e00*/  LEA R0, R103.reuse, UR48, 0x3 ;  /* 0x0000003067007c11 */ /* 0x040fe4000f8e18ff */
[----:B------:R-:W-:Y:S02]  /*4e10*/  SHF.L.U32 R2, R96, 0x1f, RZ ;  /* 0x0000001f60027819 */ /* 0x000fe400000006ff */
[----:B------:R-:W-:Y:S02]  /*4e20*/  LEA R16, R103, UR48, 0x4 ;  /* 0x0000003067107c11 */ /* 0x000fe4000f8e20ff */
[----:B------:R-:W2:Y:S02]  /*4e30*/  SYNCS.PHASECHK.TRANS64.TRYWAIT P0, [R0+URZ+0x80], R2 ;  /* 0x00008002000075a7 */ /* 0x000ea400080011ff */
[----:B--2---:R-:W-:Y:S05]  /*4e40*/  @!P0 BRA `(.L_x_80) ;  /* 0x0000003000788947 */ /* 0x004fea0003800000 */
.L_x_152:
[----:B------:R-:W4:Y:S01]  /*4e50*/  LDC.64 R10, c[0x0][0xb10] ;  /* 0x0002c400ff0a7b82 */ /* 0x000f220000000a00 */
[----:B------:R-:W3:Y:S01]  /*4e60*/  LDS.128 R16, [R16+0x110] ;  /* 0x0001100010107984 */ /* 0x000ee20000000c00 */
[----:B-1----:R-:W-:Y:S01]  /*4e70*/  ISETP.NE.AND P1, PT, R41, 0x1, PT ;  /* 0x000000012900780c */ /* 0x002fe20003f25270 */
[----:B--2---:R-:W-:Y:S01]  /*4e80*/  VIADD R0, R0, 0x90 ;  /* 0x0000009000007836 */ /* 0x004fe20000000000 */
[----:B------:R-:W-:Y:S04]  /*4e90*/  ISETP.GE.AND P0, PT, R40, 0x1, PT ;  /* 0x000000012800780c */ /* 0x000fe80003f06270 */
[----:B------:R-:W1:Y:S01]  /*4ea0*/  LDC.64 R8, c[0x0][0xb18] ;  /* 0x0002c600ff087b82 */ /* 0x000e620000000a00 */
[----:B------:R-:W-:Y:S01]  /*4eb0*/  PRMT R0, RZ, 0x654, R0 ;  /* 0x00000654ff007816 */ /* 0x000fe20000000000 */
[----:B------:R-:W-:Y:S01]  /*4ec0*/  @!PT LDS RZ, [RZ] ;  /* 0x00000000fffff984 */ /* 0x000fe20000000800 */
[----:B------:R-:W-:Y:S01]  /*4ed0*/  @!PT LDS RZ, [RZ] ;  /* 0x00000000fffff984 */ /* 0x000fe20000000800 */
[----:B------:R-:W-:Y:S01]  /*4ee0*/  @!PT LDS RZ, [RZ] ;  /* 0x00000000fffff984 */ /* 0x000fe20000000800 */
[----:B------:R-:W-:Y:S01]  /*4ef0*/  @!PT LDS RZ, [RZ] ;  /* 0x00000000fffff984 */ /* 0x000fe20000000800 */
[----:B------:R2:W-:Y:S06]  /*4f00*/  MEMBAR.ALL.CTA ;  /* 0x0000000000007992 */ /* 0x0005ec0000008000 */
[----:B--2---:R-:W2:Y:S01]  /*4f10*/  FENCE.VIEW.ASYNC.S ;  /* 0x00000000000073c6 */ /* 0x004ea20000000000 */
[----:B------:R-:W1:Y:S08]  /*4f20*/  @!P1 LDC R12, c[0x0][0xb20] ;  /* 0x0002c800ff0c9b82 */ /* 0x000e700000000800 */
[----:B------:R-:W1:Y:S01]  /*4f30*/  @!P1 LDC R7, c[0x0][0xb0c] ;  /* 0x0002c300ff079b82 */ /* 0x000e620000000800 */
[----:B--2---:R2:W-:Y:S01]  /*4f40*/  SYNCS.ARRIVE.TRANS64.RED.A1T0 RZ, [R0+URZ], RZ ;  /* 0x000000ff00ff79a7 */ /* 0x0045e200081004ff */
[----:B---3--:R-:W-:Y:S04]  /*4f50*/  LOP3.LUT P4, RZ, R18, 0x1, RZ, 0xc0, !PT ;  /* 0x0000000112ff7812 */ /* 0x008fe8000788c0ff */
[----:B------:R-:W-:Y:S09]  /*4f60*/  P2R R101, PR, RZ, 0x10 ;  /* 0x00000010ff657803 */ /* 0x000ff20000000000 */
[----:B------:R-:W-:Y:S02]  /*4f70*/  @P4 MOV R44, R16 ;  /* 0x00000010002c4202 */ /* 0x000fe40000000f00 */
[----:B------:R-:W-:Y:S01]  /*4f80*/  @P4 LOP3.LUT R43, R17, 0xffff, RZ, 0xc0, !PT ;  /* 0x0000ffff112b4812 */ /* 0x000fe200078ec0ff */
[----:B--2-4-:R-:W-:Y:S06]  /*4f90*/  @!P0 BRA `(.L_x_81) ;  /* 0x0000000000a48947 */ /* 0x014fec0003800000 */
[----:B------:R-:W-:Y:S01]  /*4fa0*/  IMAD.HI.U32 R0, R90, R39, RZ ;  /* 0x000000275a007227 */ /* 0x000fe200078e00ff */
[----:B------:R-:W-:Y:S02]  /*4fb0*/  ISETP.NE.AND P0, PT, R38, 0x1, PT ;  /* 0x000000012600780c */ /* 0x000fe40003f05270 */
[----:B------:R-:W-:Y:S01]  /*4fc0*/  ISETP.NE.AND P2, PT, R40, 0x1, PT ;  /* 0x000000012800780c */ /* 0x000fe20003f45270 */
[----:B------:R-:W-:Y:S01]  /*4fd0*/  IMAD.HI.U32 R4, R91, R84, RZ ;  /* 0x000000545b047227 */ /* 0x000fe200078e00ff */
[----:B------:R-:W-:Y:S02]  /*4fe0*/  SHF.R.U32.HI R0, RZ, R89, R0 ;  /* 0x00000059ff007219 */ /* 0x000fe40000011600 */
[----:B------:R-:W-:Y:S01]  /*4ff0*/  ISETP.NE.AND P3, PT, R42, 0x1, PT ;  /* 0x000000012a00780c */ /* 0x000fe20003f65270 */
[----:B------:R-:W-:Y:S01]  /*5000*/  IMAD.HI.U32 R6, R43, R39, RZ ;  /* 0x000000272b067227 */ /* 0x000fe200078e00ff */
[-C--:B------:R-:W-:Y:S02]  /*5010*/  SHF.R.U32.HI R4, RZ, R85.reuse, R4 ;  /* 0x00000055ff047219 */ /* 0x080fe40000011604 */
[----:B------:R-:W-:Y:S01]  /*5020*/  SEL R0, R90, R0, !P0 ;  /* 0x000000005a007207 */ /* 0x000fe20004000000 */
[----:B------:R-:W-:Y:S01]  /*5030*/  IMAD.HI.U32 R5, R44, R84, RZ ;  /* 0x000000542c057227 */ /* 0x000fe200078e00ff */
[----:B------:R-:W-:Y:S03]  /*5040*/  SEL R4, R91, R4, !P3 ;  /* 0x000000045b047207 */ /* 0x000fe60005800000 */
[-C--:B------:R-:W-:Y:S01]  /*5050*/  IMAD.HI.U32 R3, R0, R36.reuse, RZ ;  /* 0x0000002400037227 */ /* 0x080fe200078e00ff */
[----:B------:R-:W-:Y:S03]  /*5060*/  SHF.R.U32.HI R5, RZ, R85, R5 ;  /* 0x00000055ff057219 */ /* 0x000fe60000011605 */
[----:B------:R-:W-:Y:S01]  /*5070*/  IMAD.HI.U32 R2, R4, R36, RZ ;  /* 0x0000002404027227 */ /* 0x000fe200078e00ff */
[----:B------:R-:W-:Y:S02]  /*5080*/  @P2 SHF.R.U32.HI R0, RZ, R37, R3 ;  /* 0x00000025ff002219 */ /* 0x000fe40000011603 */
[----:B------:R-:W-:Y:S02]  /*5090*/  SHF.R.U32.HI R3, RZ, R89, R6 ;  /* 0x00000059ff037219 */ /* 0x000fe40000011606 */
[----:B------:R-:W-:Y:S01]  /*50a0*/  @P2 SHF.R.U32.HI R4, RZ, R37, R2 ;  /* 0x00000025ff042219 */ /* 0x000fe20000011602 */
[----:B------:R-:W-:Y:S01]  /*50b0*/  IMAD R0, R40, R0, RZ ;  /* 0x0000000028007224 */ /* 0x000fe200078e02ff */
[----:B------:R-:W-:Y:S02]  /*50c0*/  SEL R3, R43, R3, !P0 ;  /* 0x000000032b037207 */ /* 0x000fe40004000000 */
[----:B------:R-:W-:Y:S01]  /*50d0*/  SEL R2, R44, R5, !P3 ;  /* 0x000000052c027207 */ /* 0x000fe20005800000 */
[----:B------:R-:W-:Y:S01]  /*50e0*/  IMAD R5, R40, R4, RZ ;  /* 0x0000000428057224 */ /* 0x000fe200078e02ff */
[C---:B------:R-:W-:Y:S01]  /*50f0*/  ISETP.GE.AND P0, PT, R3.reuse, R0, PT ;  /* 0x000000000300720c */ /* 0x040fe20003f06270 */
[C---:B------:R-:W-:Y:S03]  /*5100*/  IMAD.HI.U32 R0, R3.reuse, R36, RZ ;  /* 0x0000002403007227 */ /* 0x040fe600078e00ff */
[C---:B------:R-:W-:Y:S02]  /*5110*/  ISETP.GE.OR P0, PT, R2.reuse, R5, P0 ;  /* 0x000000050200720c */ /* 0x040fe40000706670 */
[----:B------:R-:W-:Y:S04]  /*5120*/  SHF.R.U32.HI R0, RZ, R37, R0 ;  /* 0x00000025ff007219 */ /* 0x000fe80000011600 */
[C---:B------:R-:W-:Y:S05]  /*5130*/  SEL R6, R3.reuse, R0, !P2 ;  /* 0x0000000003067207 */ /* 0x040fea0005000000 */
        /* <DEDUP_REMOVED lines=14> */
[----:B------:R-:W-:Y:S07]  /*5220*/  IMAD R43, R3, R38, R43 ;  /* 0x00000026032b7224 */ /* 0x000fee00078e022b */
.L_x_81:
[----:B-1----:R-:W-:Y:S01]  /*5230*/  @!P1 ISETP.NE.AND P0, PT, R8, 0x1, PT ;  /* 0x000000010800980c */ /* 0x002fe20003f05270 */
[----:B------:R-:W-:Y:S01]  /*5240*/  @!P1 IMAD.HI.U32 R0, R44, R10, RZ ;  /* 0x0000000a2c009227 */ /* 0x000fe200078e00ff */
[----:B------:R-:W-:Y:S01]  /*5250*/  @!P1 ISETP.NE.AND P2, PT, R7, 0x1, PT ;  /* 0x000000010700980c */ /* 0x000fe20003f45270 */
[----:B------:R-:W-:Y:S01]  /*5260*/  ULOP3.LUT UP0, URZ, UR52, 0x1b0, URZ, 0xc0, !UPT ;  /* 0x000001b034ff7892 */ /* 0x000fe2000f80c0ff */
[----:B------:R-:W-:Y:S01]  /*5270*/  R2UR UR42, R15 ;  /* 0x000000000f2a72ca */ /* 0x000fe200000e0000 */
[----:B------:R-:W-:Y:S01]  /*5280*/  @!P1 IMAD.HI.U32 R2, R43, R9, RZ ;  /* 0x000000092b029227 */ /* 0x000fe200078e00ff */
[----:B------:R-:W-:Y:S02]  /*5290*/  @!P1 SHF.R.U32.HI R0, RZ, R11, R0 ;  /* 0x0000000bff009219 */ /* 0x000fe40000011600 */
[----:B------:R-:W-:Y:S01]  /*52a0*/  R2UR UR41, R14 ;  /* 0x000000000e2972ca */ /* 0x000fe200000e0000 */
[----:B------:R-:W-:Y:S01]  /*52b0*/  VIADD R103, R103, 0x1 ;  /* 0x0000000167677836 */ /* 0x000fe20000000000 */
[----:B------:R-:W-:Y:S02]  /*52c0*/  @!P1 SHF.R.U32.HI R2, RZ, R12, R2 ;  /* 0x0000000cff029219 */ /* 0x000fe40000011602 */
[----:B------:R-:W-:Y:S02]  /*52d0*/  @!P1 SEL R3, R44, R0, !P2 ;  /* 0x000000002c039207 */ /* 0x000fe40005000000 */
[----:B------:R-:W-:Y:S02]  /*52e0*/  @!P1 SEL R2, R43, R2, !P0 ;  /* 0x000000022b029207 */ /* 0x000fe40004000000 */
[----:B------:R-:W-:Y:S01]  /*52f0*/  @P4 SHF.R.U32.HI R95, RZ, 0x10, R17 ;  /* 0x00000010ff5f4819 */ /* 0x000fe20000011611 */
[----:B------:R-:W-:Y:S02]  /*5300*/  USHF.L.U32 UR42, UR42, 0x7, URZ ;  /* 0x000000072a2a7899 */ /* 0x000fe400080006ff */
[----:B------:R-:W-:Y:S02]  /*5310*/  @!P1 IMAD.IADD R0, R2, 0x1, -R3 ;  /* 0x0000000102009824 */ /* 0x000fe400078e0a03 */
[----:B------:R-:W-:Y:S01]  /*5320*/  @!P1 IMAD.IADD R2, R3, 0x1, -R2 ;  /* 0x0000000103029824 */ /* 0x000fe200078e0a02 */
[----:B------:R-:W-:Y:S01]  /*5330*/  USHF.L.U32 UR41, UR41, 0x6, URZ ;  /* 0x0000000629297899 */ /* 0x000fe200080006ff */
[----:B------:R-:W-:Y:S02]  /*5340*/  @!P1 IMAD R44, R0, R7, R44 ;  /* 0x00000007002c9224 */ /* 0x000fe400078e022c */
[----:B------:R-:W-:Y:S01]  /*5350*/  @!P1 IMAD R43, R2, R8, R43 ;  /* 0x00000008022b9224 */ /* 0x000fe200078e022b */
[----:B------:R-:W-:Y:S08]  /*5360*/  BRA.U !UP0, `(.L_x_82) ;  /* 0x00000001087c7547 */ /* 0x000ff0000b800000 */
[----:B------:R-:W1:Y:S01]  /*5370*/  LDCU.64 UR8, c[0x4][0x80] ;  /* 0x01001000ff0877ac */ /* 0x000e620008000a00 */
[----:B------:R-:W-:Y:S01]  /*5380*/  MOV R2, 0x0 ;  /* 0x0000000000027802 */ /* 0x000fe20000000f00 */
[----:B------:R-:W-:Y:S02]  /*5390*/  HFMA2 R12, -RZ, RZ, 0, 5.9604644775390625e-08 ;  /* 0x00000001ff0c7431 */ /* 0x000fe400000001ff */
[----:B------:R-:W-:Y:S01]  /*53a0*/  IMAD.MOV.U32 R8, RZ, RZ, 0x70 ;  /* 0x00000070ff087424 */ /* 0x000fe200078e00ff */
[----:B------:R2:W3:Y:S01]  /*53b0*/  LDC.64 R14, c[0x4][R2] ;  /* 0x01000000020e7b82 */ /* 0x0004e20000000a00 */
[----:B------:R-:W4:Y:S01]  /*53c0*/  LDCU.64 UR6, c[0x4][0x88] ;  /* 0x01001100ff0677ac */ /* 0x000f220008000a00 */
[----:B------:R-:W-:Y:S01]  /*53d0*/  IMAD.MOV.U32 R13, RZ, RZ, RZ ;  /* 0x000000ffff0d7224 */ /* 0x000fe200078e00ff */
[----:B------:R-:W2:Y:S01]  /*53e0*/  LDCU.64 UR4, c[0x4][0x8] ;  /* 0x01000100ff0477ac */ /* 0x000ea20008000a00 */
[----:B-1----:R-:W-:Y:S01]  /*53f0*/  MOV R5, UR9 ;  /* 0x0000000900057c02 */ /* 0x002fe20008000f00 */
[----:B------:R-:W-:Y:S01]  /*5400*/  IMAD.U32 R4, RZ, RZ, UR8 ;  /* 0x00000008ff047e24 */ /* 0x000fe2000f8e00ff */
[----:B----4-:R-:W-:Y:S01]  /*5410*/  MOV R7, UR7 ;  /* 0x0000000700077c02 */ /* 0x010fe20008000f00 */
[----:B------:R-:W-:Y:S01]  /*5420*/  IMAD.U32 R6, RZ, RZ, UR6 ;  /* 0x00000006ff067e24 */ /* 0x000fe2000f8e00ff */
[----:B--2---:R-:W-:Y:S01]  /*5430*/  MOV R11, UR5 ;  /* 0x00000005000b7c02 */ /* 0x004fe20008000f00 */
[----:B------:R-:W-:Y:S02]  /*5440*/  IMAD.U32 R10, RZ, RZ, UR4 ;  /* 0x00000004ff0a7e24 */ /* 0x000fe4000f8e00ff */
[----:B------:R-:W-:Y:S07]  /*5450*/  LEPC R20, `(.L_x_83) ;  /* 0x000000001014794e */ /* 0x000fee0000000000 */
[----:B---3-5:R-:W-:Y:S05]  /*5460*/  CALL.ABS.NOINC R14 ;  /* 0x000000000e007343 */ /* 0x028fea0003c00000 */
.L_x_83:
[----:B------:R-:W1:Y:S01]  /*5470*/  LDCU.64 UR8, c[0x4][0x80] ;  /* 0x01001000ff0877ac */ /* 0x000e620008000a00 */
[----:B------:R-:W2:Y:S01]  /*5480*/  LDC.64 R2, c[0x4][R2] ;  /* 0x0100000002027b82 */ /* 0x000ea20000000a00 */
[----:B------:R-:W-:Y:S02]  /*5490*/  HFMA2 R12, -RZ, RZ, 0, 5.9604644775390625e-08 ;  /* 0x00000001ff0c7431 */ /* 0x000fe400000001ff */
[----:B------:R-:W-:Y:S02]  /*54a0*/  IMAD.MOV.U32 R8, RZ, RZ, 0x70 ;  /* 0x00000070ff087424 */ /* 0x000fe400078e00ff */
[----:B------:R-:W-:Y:S01]  /*54b0*/  IMAD.MOV.U32 R13, RZ, RZ, RZ ;  /* 0x000000ffff0d7224 */ /* 0x000fe200078e00ff */
[----:B------:R-:W3:Y:S01]  /*54c0*/  LDCU.64 UR6, c[0x4][0x88] ;  /* 0x01001100ff0677ac */ /* 0x000ee20008000a00 */
[----:B------:R-:W4:Y:S01]  /*54d0*/  LDCU.64 UR4, c[0x4][0x8] ;  /* 0x01000100ff0477ac */ /* 0x000f220008000a00 */
[----:B-1----:R-:W-:Y:S02]  /*54e0*/  MOV R4, UR8 ;  /* 0x0000000800047c02 */ /* 0x002fe40008000f00 */
[----:B------:R-:W-:Y:S02]  /*54f0*/  MOV R5, UR9 ;  /* 0x0000000900057c02 */ /* 0x000fe40008000f00 */
[----:B---3--:R-:W-:Y:S01]  /*5500*/  MOV R7, UR7 ;  /* 0x0000000700077c02 */ /* 0x008fe20008000f00 */
[----:B------:R-:W-:Y:S01]  /*5510*/  IMAD.U32 R6, RZ, RZ, UR6 ;  /* 0x00000006ff067e24 */ /* 0x000fe2000f8e00ff */
[----:B----4-:R-:W-:Y:S01]  /*5520*/  MOV R11, UR5 ;  /* 0x00000005000b7c02 */ /* 0x010fe20008000f00 */
[----:B------:R-:W-:Y:S02]  /*5530*/  IMAD.U32 R10, RZ, RZ, UR4 ;  /* 0x00000004ff0a7e24 */ /* 0x000fe4000f8e00ff */
[----:B------:R-:W-:Y:S07]  /*5540*/  LEPC R20, `(.L_x_82) ;  /* 0x000000001014794e */ /* 0x000fee0000000000 */
[----:B--2---:R-:W-:Y:S05]  /*5550*/  CALL.ABS.NOINC R2 ;  /* 0x0000000002007343 */ /* 0x004fea0003c00000 */
.L_x_82:
[----:B------:R-:W-:Y:S01]  /*5560*/  ISETP.NE.U32.AND P4, PT, R82, RZ, PT ;  /* 0x000000ff5200720c */ /* 0x000fe20003f85070 */
[----:B------:R-:W-:Y:S01]  /*5570*/  UISETP.NE.AND UP2, UPT, UR53, URZ, UPT ;  /* 0x000000ff3500728c */ /* 0x000fe2000bf45270 */
[----:B------:R-:W-:Y:S01]  /*5580*/  ISETP.NE.U32.AND P2, PT, RZ, UR38, PT ;  /* 0x00000026ff007c0c */ /* 0x000fe2000bf45070 */
[----:B------:R-:W-:Y:S01]  /*5590*/  UISETP.NE.U32.AND UP1, UPT, UR44, URZ, UPT ;  /* 0x000000ff2c00728c */ /* 0x000fe2000bf25070 */
[----:B------:R-:W-:Y:S01]  /*55a0*/  ISETP.NE.AND.EX P4, PT, R83, RZ, PT, P4 ;  /* 0x000000ff5300720c */ /* 0x000fe20003f85340 */
[----:B------:R-:W-:Y:S01]  /*55b0*/  UPLOP3.LUT UP0, UPT, UPT, UPT, UPT, 0x40, 0x4 ;  /* 0x000000000004789c */ /* 0x000fe20003f0e870 */
[----:B------:R-:W-:Y:S01]  /*55c0*/  ISETP.NE.AND.EX P2, PT, RZ, UR39, PT, P2 ;  /* 0x00000027ff007c0c */ /* 0x000fe2000bf45320 */
[----:B------:R-:W-:Y:S01]  /*55d0*/  UISETP.NE.AND.EX UP1, UPT, UR45, URZ, UPT, UP1 ;  /* 0x000000ff2d00728c */ /* 0x000fe2000bf25310 */
[----:B------:R-:W-:Y:S04]  /*55e0*/  PLOP3.LUT P1, PT, PT, PT, UP2, 0x80, 0x8 ;  /* 0x000000000008781c */ /* 0x000fe80003f2f028 */
[----:B------:R-:W-:Y:S06]  /*55f0*/  @UP2 UPLOP3.LUT UP0, UPT, UPT, UPT, UP1, 0x80, 0x8 ;  /* 0x000000000008289c */ /* 0x000fec0003f0f010 */
[----:B------:R-:W-:Y:S01]  /*5600*/  PLOP3.LUT P0, PT, PT, PT, UP0, 0x80, 0x8 ;  /* 0x000000000008781c */ /* 0x000fe20003f0f008 */
[----:B------:R-:W-:Y:S01]  /*5610*/  @!UPT UIADD3 URZ, UPT, UPT, URZ, URZ, URZ ;  /* 0x000000fffffff290 */ /* 0x000fe2000fffe0ff */
[----:B------:R-:W-:Y:S11]  /*5620*/  BRA.U !UP1, `(.L_x_84) ;  /* 0x0000000109387547 */ /* 0x000ff6000b800000 */
[----:B------:R-:W-:Y:S01]  /*5630*/  UISETP.NE.U32.AND UP0, UPT, UR38, URZ, UPT ;  /* 0x000000ff2600728c */ /* 0x000fe2000bf05070 */
[----:B------:R-:W-:Y:S02]  /*5640*/  HFMA2 R0, -RZ, RZ, 0, 5.9604644775390625e-08 ;  /* 0x00000001ff007431 */ /* 0x000fe400000001ff */
[----:B------:R-:W-:Y:S01]  /*5650*/  IMAD.MOV.U32 R88, RZ, RZ, 0x1 ;  /* 0x00000001ff587424 */ /* 0x000fe200078e00ff */
[----:B------:R-:W-:Y:S06]  /*5660*/  UISETP.NE.AND.EX UP0, UPT, UR39, URZ, UPT, UP0 ;  /* 0x000000ff2700728c */ /* 0x000fec000bf05300 */
[----:B------:R-:W-:Y:S05]  /*5670*/  PLOP3.LUT P3, PT, PT, PT, UP0, 0x80, 0x8 ;  /* 0x000000000008781c */ /* 0x000fea0003f6f008 */
[----:B------:R-:W1:Y:S01]  /*5680*/  @UP0 LDCU.64 UR6, c[0x0][0x888] ;  /* 0x00011100ff0607ac */ /* 0x000e620008000a00 */
[----:B------:R-:W-:Y:S07]  /*5690*/  @UP0 UIMAD UR4, UR36, UR44, URZ ;  /* 0x0000002c240402a4 */ /* 0x000fee000f8e02ff */
[----:B------:R-:W-:Y:S01]  /*56a0*/  @!P3 PRMT R88, R0, 0x7610, R88 ;  /* 0x000076100058b816 */ /* 0x000fe20000000058 */
[----:B-1----:R-:W-:Y:S03]  /*56b0*/  @UP0 UIMAD.WIDE UR6, UR4, 0x4, UR6 ;  /* 0x00000004040608a5 */ /* 0x002fe6000f8e0206 */
[----:B------:R-:W1:Y:S03]  /*56c0*/  @!UP0 LDCU UR4, c[0x0][0x880] ;  /* 0x00011000ff0487ac */ /* 0x000e660008000800 */
[----:B------:R-:W-:Y:S01]  /*56d0*/  IMAD.U32 R2, RZ, RZ, UR6 ;  /* 0x00000006ff027e24 */ /* 0x000fe2000f8e00ff */
[----:B------:R-:W-:Y:S05]  /*56e0*/  MOV R3, UR7 ;  /* 0x0000000700037c02 */ /* 0x000fea0008000f00 */
[----:B-----5:R2:W5:Y:S02]  /*56f0*/  @P3 LDG.E R49, desc[UR46][R2.64] ;  /* 0x0000002e02313981 */ /* 0x020564000c1e1900 */
[----:B-12---:R-:W-:Y:S02]  /*5700*/  @!P3 IMAD.U32 R49, RZ, RZ, UR4 ;  /* 0x00000004ff31be24 */ /* 0x006fe4000f8e00ff */
.L_x_84:
[----:B------:R-:W-:Y:S05]  /*5710*/  @!P4 BRA `(.L_x_85) ;  /* 0x000000000020c947 */ /* 0x000fea0003800000 */
[----:B------:R-:W-:Y:S04]  /*5720*/  ISETP.NE.U32.AND P3, PT, R80, RZ, PT ;  /* 0x000000ff5000720c */ /* 0x000fe80003f65070 */
[----:B------:R-:W-:Y:S11]  /*5730*/  ISETP.NE.AND.EX P3, PT, R81, RZ, PT, P3 ;  /* 0x000000ff5100720c */ /* 0x000ff60003f65330 */
[----:B------:R-:W-:Y:S02]  /*5740*/  @!UPT UIADD3 URZ, UPT, UPT, URZ, URZ, URZ ;  /* 0x000000fffffff290 */ /* 0x000fe4000fffe0ff */
[----:B------:R-:W1:Y:S01]  /*5750*/  @P3 LDC.64 R2, c[0x0][0x8a8] ;  /* 0x00022a00ff023b82 */ /* 0x000e620000000a00 */
[----:B------:R-:W-:Y:S04]  /*5760*/  @P3 IMAD R0, R82, UR36, RZ ;  /* 0x0000002452003c24 */ /* 0x000fe8000f8e02ff */
[----:B-1----:R-:W-:Y:S05]  /*5770*/  @P3 IMAD.WIDE R2, R0, 0x4, R2 ;  /* 0x0000000400023825 */ /* 0x002fea00078e0202 */
[----:B-----5:R1:W5:Y:S02]  /*5780*/  @P3 LDG.E R47, desc[UR46][R2.64] ;  /* 0x0000002e022f3981 */ /* 0x020364000c1e1900 */
[----:B-1----:R-:W2:Y:S02]  /*5790*/  @!P3 LDC R47, c[0x0][0x8a0] ;  /* 0x00022800ff2fbb82 */ /* 0x002ea40000000800 */
.L_x_85:
[----:B-----5:R-:W-:Y:S01]  /*57a0*/  FSETP.NEU.AND P3, PT, R49, RZ, PT ;  /* 0x000000ff3100720b */ /* 0x020fe20003f6d000 */
[----:B------:R-:W-:Y:S01]  /*57b0*/  ULOP3.LUT UR4, UR51, 0x1, URZ, 0x3c, !UPT ;  /* 0x0000000133047892 */ /* 0x000fe2000f8e3cff */
[----:B------:R-:W-:Y:S01]  /*57c0*/  SEL R4, RZ, 0xffffffff, P2 ;  /* 0xffffffffff047807 */ /* 0x000fe20001000000 */
[----:B------:R-:W-:Y:S01]  /*57d0*/  IMAD.U32 R72, RZ, RZ, UR56 ;  /* 0x00000038ff487e24 */ /* 0x000fe2000f8e00ff */
[----:B------:R-:W-:Y:S01]  /*57e0*/  @P1 LOP3.LUT P2, RZ, R88, 0xff, RZ, 0xc0, !PT ;  /* 0x000000ff58ff1812 */ /* 0x000fe2000784c0ff */
[----:B------:R-:W-:Y:S01]  /*57f0*/  IMAD.SHL.U32 R106, R94, 0x10, RZ ;  /* 0x000000105e6a7824 */ /* 0x000fe200078e00ff */
[----:B------:R-:W-:Y:S01]  /*5800*/  @P1 SEL R0, RZ, 0xffffffff, P3 ;  /* 0xffffffffff001807 */ /* 0x000fe20001800000 */
[----:B------:R-:W-:Y:S01]  /*5810*/  IMAD.U32 R107, RZ, RZ, UR4 ;  /* 0x00000004ff6b7e24 */ /* 0x000fe2000f8e00ff */
[----:B------:R-:W-:Y:S01]  /*5820*/  LEA R73, R45, UR48, 0x3 ;  /* 0x000000302d497c11 */ /* 0x000fe2000f8e18ff */
[----:B------:R-:W-:Y:S01]  /*5830*/  IMAD.SHL.U32 R72, R72, 0x2000, RZ ;  /* 0x0000200048487824 */ /* 0x000fe200078e00ff */
[----:B------:R-:W-:Y:S01]  /*5840*/  @P0 SEL R0, R4, R0, !P2 ;  /* 0x0000000004000207 */ /* 0x000fe20005000000 */
[----:B------:R-:W-:Y:S01]  /*5850*/  IMAD.SHL.U32 R105, R93, 0x10, RZ ;  /* 0x000000105d697824 */ /* 0x000fe200078e00ff */
[----:B------:R-:W-:Y:S01]  /*5860*/  PLOP3.LUT P2, PT, PT, PT, UP1, 0x80, 0x8 ;  /* 0x000000000008781c */ /* 0x000fe20003f4f018 */
[----:B------:R-:W-:Y:S01]  /*5870*/  IMAD.IADD R67, R99, 0x1, R72 ;  /* 0x0000000163437824 */ /* 0x000fe200078e0248 */
[----:B------:R-:W-:Y:S01]  /*5880*/  @P1 LOP3.LUT R0, R0, 0x1, RZ, 0xc0, !PT ;  /* 0x0000000100001812 */ /* 0x000fe200078ec0ff */
[----:B------:R-:W-:Y:S01]  /*5890*/  BSSY B1, `(.L_x_86) ;  /* 0x0000039000017945 */ /* 0x000fe20003800000 */
[----:B------:R-:W-:Y:S01]  /*58a0*/  LOP3.LUT P4, R102, R88, 0xff, RZ, 0xc0, !PT ;  /* 0x000000ff58667812 */ /* 0x000fe2000788c0ff */
[----:B------:R-:W-:Y:S01]  /*58b0*/  IMAD.IADD R66, R67, 0x1, R106 ;  /* 0x0000000143427824 */ /* 0x000fe200078e026a */
[----:B------:R-:W-:Y:S01]  /*58c0*/  ISETP.NE.U32.OR P5, PT, R0, 0x1, !P1 ;  /* 0x000000010000780c */ /* 0x000fe20004fa5470 */
[----:B------:R-:W-:Y:S01]  /*58d0*/  IMAD.U32 R0, RZ, RZ, UR56 ;  /* 0x00000038ff007e24 */ /* 0x000fe2000f8e00ff */
[----:B------:R-:W-:Y:S01]  /*58e0*/  SEL R3, RZ, 0xffffffff, P3 ;  /* 0xffffffffff037807 */ /* 0x000fe20001800000 */
[----:B------:R-:W-:Y:S01]  /*58f0*/  IMAD.MOV.U32 R75, RZ, RZ, 0x1 ;  /* 0x00000001ff4b7424 */ /* 0x000fe200078e00ff */
[----:B------:R-:W-:Y:S01]  /*5900*/  P2R R104, PR, RZ, 0x20 ;  /* 0x00000020ff687803 */ /* 0x000fe20000000000 */
[----:B------:R-:W-:Y:S01]  /*5910*/  IMAD R48, R45, 0x40, R46 ;  /* 0x000000402d307824 */ /* 0x000fe200078e022e */
[----:B------:R-:W-:Y:S01]  /*5920*/  LEA R0, R0, UR48, 0x3 ;  /* 0x0000003000007c11 */ /* 0x000fe2000f8e18ff */
[----:B------:R-:W-:Y:S01]  /*5930*/  IMAD.U32 R74, RZ, RZ, UR56 ;  /* 0x00000038ff4a7e24 */ /* 0x000fe2000f8e00ff */
[----:B------:R-:W-:Y:S02]  /*5940*/  @P2 SEL R3, R4, R3, !P4 ;  /* 0x0000000304032207 */ /* 0x000fe40006000000 */
[----:B------:R-:W-:Y:S02]  /*5950*/  CS2R R78, SRZ ;  /* 0x00000000004e7805 */ /* 0x000fe4000001ff00 */
[----:B------:R-:W-:Y:S02]  /*5960*/  CS2R R76, SRZ ;  /* 0x00000000004c7805 */ /* 0x000fe4000001ff00 */
[----:B------:R-:W-:Y:S02]  /*5970*/  CS2R R70, SRZ ;  /* 0x0000000000467805 */ /* 0x000fe4000001ff00 */
[----:B------:R-:W-:Y:S02]  /*5980*/  LOP3.LUT R3, R3, 0x1, RZ, 0xc0, !PT ;  /* 0x0000000103037812 */ /* 0x000fe400078ec0ff */
[----:B------:R-:W-:Y:S02]  /*5990*/  CS2R R68, SRZ ;  /* 0x0000000000447805 */ /* 0x000fe4000001ff00 */
[----:B------:R-:W-:Y:S02]  /*59a0*/  @P5 SHF.L.U32 R2, R107, 0x1f, RZ ;  /* 0x0000001f6b025819 */ /* 0x000fe400000006ff */
[----:B------:R-:W-:Y:S02]  /*59b0*/  CS2R R62, SRZ ;  /* 0x00000000003e7805 */ /* 0x000fe4000001ff00 */
[----:B------:R-:W-:Y:S02]  /*59c0*/  ISETP.NE.U32.AND P2, PT, R3, 0x1, PT ;  /* 0x000000010300780c */ /* 0x000fe40003f45070 */
[----:B------:R-:W-:Y:S01]  /*59d0*/  CS2R R60, SRZ ;  /* 0x00000000003c7805 */ /* 0x000fe2000001ff00 */
[----:B------:R1:W3:Y:S01]  /*59e0*/  @P5 SYNCS.PHASECHK.TRANS64.TRYWAIT P1, [R0+URZ+0x40], R2 ;  /* 0x00004002000055a7 */ /* 0x0002e200080211ff */
[----:B------:R-:W-:Y:S02]  /*59f0*/  CS2R R58, SRZ ;  /* 0x00000000003a7805 */ /* 0x000fe4000001ff00 */
[----:B------:R-:W-:Y:S02]  /*5a00*/  P2R R108, PR, RZ, 0x4 ;  /* 0x00000004ff6c7803 */ /* 0x000fe40000000000 */
[----:B------:R-:W-:Y:S01]  /*5a10*/  CS2R R56, SRZ ;  /* 0x0000000000387805 */ /* 0x000fe2000001ff00 */
[----:B------:R-:W-:Y:S02]  /*5a20*/  IMAD.IADD R65, R67, 0x1, R105 ;  /* 0x0000000143417824 */ /* 0x000fe400078e0269 */
[----:B------:R-:W-:Y:S01]  /*5a30*/  IMAD.IADD R64, R98, 0x1, R66 ;  /* 0x0000000162407824 */ /* 0x000fe200078e0242 */
[----:B-1----:R-:W-:Y:S04]  /*5a40*/  SHF.L.U32 R2, R97, 0x1f, RZ ;  /* 0x0000001f61027819 */ /* 0x002fe800000006ff */
[----:B------:R1:W4:Y:S01]  /*5a50*/  SYNCS.PHASECHK.TRANS64.TRYWAIT P0, [R73+URZ+0xa0], R2 ;  /* 0x0000a002490075a7 */ /* 0x00032200080011ff */
[----:B---3--:R-:W-:Y:S01]  /*5a60*/  @P5 SEL R75, RZ, 0x1, !P1 ;  /* 0x00000001ff4b5807 */ /* 0x008fe20004800000 */
[----:B-1----:R-:W-:Y:S06]  /*5a70*/  @!P5 BRA `(.L_x_87) ;  /* 0x000000000068d947 */ /* 0x002fec0003800000 */
[----:B------:R-:W-:Y:S01]  /*5a80*/  ISETP.NE.AND P1, PT, R75, RZ, PT ;  /* 0x000000ff4b00720c */ /* 0x000fe20003f25270 */
[----:B------:R-:W-:Y:S01]  /*5a90*/  BSSY B0, `(.L_x_88) ;  /* 0x000000d000007945 */ /* 0x000fe20003800000 */
[----:B------:R-:W-:Y:S02]  /*5aa0*/  CS2R R58, SRZ ;  /* 0x00000000003a7805 */ /* 0x000fe4000001ff00 */
[----:B------:R-:W-:Y:S02]  /*5ab0*/  CS2R R56, SRZ ;  /* 0x0000000000387805 */ /* 0x000fe4000001ff00 */
[----:B------:R-:W-:Y:S02]  /*5ac0*/  CS2R R62, SRZ ;  /* 0x00000000003e7805 */ /* 0x000fe4000001ff00 */
[----:B------:R-:W-:Y:S02]  /*5ad0*/  CS2R R60, SRZ ;  /* 0x00000000003c7805 */ /* 0x000fe4000001ff00 */
[----:B------:R-:W-:Y:S02]  /*5ae0*/  CS2R R70, SRZ ;  /* 0x0000000000467805 */ /* 0x000fe4000001ff00 */
[----:B------:R-:W-:Y:S02]  /*5af0*/  CS2R R68, SRZ ;  /* 0x0000000000447805 */ /* 0x000fe4000001ff00 */
[----:B------:R-:W-:Y:S02]  /*5b00*/  CS2R R78, SRZ ;  /* 0x00000000004e7805 */ /* 0x000fe4000001ff00 */
[----:B------:R-:W-:Y:S01]  /*5b10*/  CS2R R76, SRZ ;  /* 0x00000000004c7805 */ /* 0x000fe2000001ff00 */
[----:B------:R-:W-:Y:S06]  /*5b20*/  @P1 BRA `(.L_x_89) ;  /* 0x00000000000c1947 */ /* 0x000fec0003800000 */
[----:B------:R-:W-:Y:S04]  /*5b30*/  SHF.L.U32 R3, R107, 0x1f, RZ ;  /* 0x0000001f6b037819 */ /* 0x000fe800000006ff */
[----:B------:R-:W1:Y:S02]  /*5b40*/  SYNCS.PHASECHK.TRANS64.TRYWAIT P1, [R0+URZ+0x40], R3 ;  /* 0x00004003000075a7 */ /* 0x000e6400080211ff */
[----:B-1----:R-:W-:Y:S05]  /*5b50*/  @!P1 BRA `(.L_x_90) ;  /* 0x0000002400489947 */ /* 0x002fea0003800000 */
.L_x_89:
[----:B------:R-:W-:Y:S05]  /*5b60*/  BSYNC B0 ;  /* 0x0000000000007941 */ /* 0x000fea0003800000 */
.L_x_88:
[----:B------:R-:W-:Y:S01]  /*5b70*/  ISETP.NE.AND P1, PT, R108, RZ, PT ;  /* 0x000000ff6c00720c */ /* 0x000fe20003f25270 */
[----:B------:R-:W-:Y:S04]  /*5b80*/  UIADD3 UR5, UPT, UPT, UR56, 0x1, URZ ;  /* 0x0000000138057890 */ /* 0x000fe8000fffe0ff */
[----:B------:R-:W-:Y:S04]  /*5b90*/  UISETP.NE.AND UP0, UPT, UR5, 0x3, UPT ;  /* 0x000000030500788c */ /* 0x000fe8000bf05270 */
[----:B------:R-:W-:Y:S02]  /*5ba0*/  USEL UR4, URZ, 0x1, UP0 ;  /* 0x00000001ff047887 */ /* 0x000fe40008000000 */
[----:B------:R-:W-:Y:S02]  /*5bb0*/  USEL UR5, UR5, URZ, UP0 ;  /* 0x000000ff05057287 */ /* 0x000fe40008000000 */
[----:B------:R3:W1:Y:S02]  /*5bc0*/  @P1 LDS.128 R56, [R67] ;  /* 0x0000000043381984 */ /* 0x0006640000000c00 */
[----:B------:R-:W-:Y:S02]  /*5bd0*/  LOP3.LUT R107, R107, UR4, RZ, 0x3c, !PT ;  /* 0x000000046b6b7c12 */ /* 0x000fe4000f8e3cff */
[----:B------:R3:W1:Y:S01]  /*5be0*/  @P1 LDS.128 R60, [R66+0x10] ;  /* 0x00001000423c1984 */ /* 0x0006620000000c00 */
[----:B------:R-:W-:Y:S03]  /*5bf0*/  IMAD.U32 R74, RZ, RZ, UR5 ;  /* 0x00000005ff4a7e24 */ /* 0x000fe6000f8e00ff */
[----:B------:R3:W1:Y:S04]  /*5c00*/  @P1 LDS.128 R68, [R65+0x20] ;  /* 0x0000200041441984 */ /* 0x0006680000000c00 */
[----:B------:R3:W1:Y:S02]  /*5c10*/  @P1 LDS.128 R76, [R64+0x10] ;  /* 0x00001000404c1984 */ /* 0x0006640000000c00 */
.L_x_87:
[----:B------:R-:W-:Y:S05]  /*5c20*/  BSYNC B1 ;  /* 0x0000000000017941 */ /* 0x000fea0003800000 */
.L_x_86:
[----:B-1----:R-:W-:Y:S04]  /*5c30*/  SHF.R.U32.HI R0, RZ, 0x15, R48 ;  /* 0x00000015ff007819 */ /* 0x002fe80000011630 */
[----:B------:R-:W-:Y:S01]  /*5c40*/  LOP3.LUT P1, RZ, R0, 0x3, R92, 0x48, !PT ;  /* 0x0000000300ff7812 */ /* 0x000fe2000782485c */
[----:B------:R-:W-:Y:S01]  /*5c50*/  @!UPT UIADD3 URZ, UPT, UPT, URZ, URZ, URZ ;  /* 0x000000fffffff290 */ /* 0x000fe2000fffe0ff */
[----:B----4-:R-:W-:Y:S11]  /*5c60*/  @P0 BRA `(.L_x_91) ;  /* 0x0000000000080947 */ /* 0x010ff60003800000 */
[----:B------:R-:W1:Y:S02]  /*5c70*/  SYNCS.PHASECHK.TRANS64.TRYWAIT P0, [R73+URZ+0xa0], R2 ;  /* 0x0000a002490075a7 */ /* 0x000e6400080011ff */
[----:B-1----:R-:W-:Y:S05]  /*5c80*/  @!P0 BRA `(.L_x_92) ;  /* 0x0000002400108947 */ /* 0x002fea0003800000 */
.L_x_91:
[----:B------:R-:W-:Y:S05]  /*5c90*/  @!P1 BRA `(.L_x_93) ;  /* 0x0000000000409947 */ /* 0x000fea0003800000 */
[----:B------:R-:W4:Y:S01]  /*5ca0*/  LDCU.64 UR8, c[0x4][0x70] ;  /* 0x01000e00ff0877ac */ /* 0x000f220008000a00 */
[----:B------:R-:W-:Y:S01]  /*5cb0*/  MOV R3, 0x0 ;  /* 0x0000000000037802 */ /* 0x000fe20000000f00 */
[----:B------:R-:W-:Y:S02]  /*5cc0*/  HFMA2 R12, -RZ, RZ, 0, 5.9604644775390625e-08 ;  /* 0x00000001ff0c7431 */ /* 0x000fe400000001ff */
[----:B------:R-:W-:Y:S02]  /*5cd0*/  IMAD.MOV.U32 R8, RZ, RZ, 0x192 ;  /* 0x00000192ff087424 */ /* 0x000fe400078e00ff */
[----:B------:R-:W-:Y:S01]  /*5ce0*/  IMAD.MOV.U32 R13, RZ, RZ, RZ ;  /* 0x000000ffff0d7224 */ /* 0x000fe200078e00ff */
[----:B------:R-:W5:Y:S01]  /*5cf0*/  LDCU.64 UR6, c[0x4][0x78] ;  /* 0x01000f00ff0677ac */ /* 0x000f620008000a00 */
[----:B-1----:R-:W1:Y:S01]  /*5d00*/  LDC.64 R2, c[0x4][R3] ;  /* 0x0100000003027b82 */ /* 0x002e620000000a00 */
[----:B------:R-:W2:Y:S01]  /*5d10*/  LDCU.64 UR4, c[0x4][0x10] ;  /* 0x01000200ff0477ac */ /* 0x000ea20008000a00 */
[----:B----4-:R-:W-:Y:S01]  /*5d20*/  MOV R5, UR9 ;  /* 0x0000000900057c02 */ /* 0x010fe20008000f00 */
[----:B------:R-:W-:Y:S01]  /*5d30*/  IMAD.U32 R4, RZ, RZ, UR8 ;  /* 0x00000008ff047e24 */ /* 0x000fe2000f8e00ff */
[----:B-----5:R-:W-:Y:S01]  /*5d40*/  MOV R7, UR7 ;  /* 0x0000000700077c02 */ /* 0x020fe20008000f00 */
[----:B------:R-:W-:Y:S01]  /*5d50*/  IMAD.U32 R6, RZ, RZ, UR6 ;  /* 0x00000006ff067e24 */ /* 0x000fe2000f8e00ff */
[----:B--2---:R-:W-:Y:S01]  /*5d60*/  MOV R11, UR5 ;  /* 0x00000005000b7c02 */ /* 0x004fe20008000f00 */
[----:B------:R-:W-:Y:S02]  /*5d70*/  IMAD.U32 R10, RZ, RZ, UR4 ;  /* 0x00000004ff0a7e24 */ /* 0x000fe4000f8e00ff */
[----:B------:R-:W-:Y:S07]  /*5d80*/  LEPC R20, `(.L_x_93) ;  /* 0x000000001014794e */ /* 0x000fee0000000000 */
[----:B-1-3--:R-:W-:Y:S05]  /*5d90*/  CALL.ABS.NOINC R2 ;  /* 0x0000000002007343 */ /* 0x00afea0003c00000 */
.L_x_93:
[----:B------:R-:W-:Y:S01]  /*5da0*/  SHF.L.U32 R50, R56, 0x10, RZ ;  /* 0x0000001038327819 */ /* 0x000fe200000006ff */
[----:B------:R-:W-:Y:S05]  /*5db0*/  WARPSYNC.ALL ;  /* 0x0000000000007948 */ /* 0x000fea0003800000 */
[----:B------:R-:W-:Y:S01]  /*5dc0*/  R2UR UR4, R48 ;  /* 0x00000000300472ca */ /* 0x000fe200000e0000 */
[----:B------:R-:W-:Y:S01]  /*5dd0*/  BSSY.RECONVERGENT B0, `(.L_x_94) ;  /* 0x0000085000007945 */ /* 0x000fe20003800200 */
[----:B------:R-:W-:Y:S02]  /*5de0*/  LOP3.LUT R51, R56, 0xffff0000, RZ, 0xc0, !PT ;  /* 0xffff000038337812 */ /* 0x000fe400078ec0ff */
[----:B------:R-:W-:Y:S02]  /*5df0*/  SHF.L.U32 R52, R57, 0x10, RZ ;  /* 0x0000001039347819 */ /* 0x000fe400000006ff */
[----:B------:R-:W-:Y:S07]  /*5e00*/  ISETP.NE.AND P0, PT, R100, RZ, PT ;  /* 0x000000ff6400720c */ /* 0x000fee0003f05270 */
[----:B------:R-:W2:Y:S02]  /*5e10*/  LDTM.x32 R4, tmem[UR4] ;  /* 0x00000004000479ee */ /* 0x000ea400082c0000 */
[C---:B--2---:R-:W-:Y:S01]  /*5e20*/  FMUL R0, R47.reuse, R4 ;  /* 0x000000042f007220 */ /* 0x044fe20000400000 */
[C---:B-1----:R-:W-:Y:S01]  /*5e30*/  FMUL R2, R47.reuse, R5 ;  /* 0x000000052f027220 */ /* 0x042fe20000400000 */
[C---:B------:R-:W-:Y:S01]  /*5e40*/  FMUL R4, R47.reuse, R8 ;  /* 0x000000082f047220 */ /* 0x040fe20000400000 */
[C---:B------:R-:W-:Y:S01]  /*5e50*/  FMUL R3, R47.reuse, R6 ;  /* 0x000000062f037220 */ /* 0x040fe20000400000 */
[C---:B------:R-:W-:Y:S01]  /*5e60*/  FMUL R5, R47.reuse, R9 ;  /* 0x000000092f057220 */ /* 0x040fe20000400000 */
[C---:B------:R-:W-:Y:S01]  /*5e70*/  FMUL R8, R47.reuse, R12 ;  /* 0x0000000c2f087220 */ /* 0x040fe20000400000 */
[C---:B------:R-:W-:Y:S01]  /*5e80*/  FMUL R6, R47.reuse, R10 ;  /* 0x0000000a2f067220 */ /* 0x040fe20000400000 */
[C---:B------:R-:W-:Y:S01]  /*5e90*/  FMUL R9, R47.reuse, R13 ;  /* 0x0000000d2f097220 */ /* 0x040fe20000400000 */
[----:B------:R-:W-:Y:S01]  /*5ea0*/  FMUL R12, R47, R16 ;  /* 0x000000102f0c7220 */ /* 0x000fe20000400000 */
[----:B------:R-:W-:Y:S01]  /*5eb0*/  FFMA R0, R49, R50, R0 ;  /* 0x0000003231007223 */ /* 0x000fe20000000000 */
[C---:B------:R-:W-:Y:S01]  /*5ec0*/  FMUL R10, R47.reuse, R14 ;  /* 0x0000000e2f0a7220 */ /* 0x040fe20000400000 */
[C---:B------:R-:W-:Y:S01]  /*5ed0*/  FMUL R13, R47.reuse, R17 ;  /* 0x000000112f0d7220 */ /* 0x040fe20000400000 */
[----:B------:R-:W-:Y:S01]  /*5ee0*/  FMUL R16, R47, R20 ;  /* 0x000000142f107220 */ /* 0x000fe20000400000 */
[----:B------:R-:W-:Y:S01]  /*5ef0*/  FFMA R2, R49, R51, R2 ;  /* 0x0000003331027223 */ /* 0x000fe20000000002 */
[C---:B------:R-:W-:Y:S01]  /*5f00*/  FMUL R14, R47.reuse, R18 ;  /* 0x000000122f0e7220 */ /* 0x040fe20000400000 */
[C---:B------:R-:W-:Y:S01]  /*5f10*/  FMUL R17, R47.reuse, R21 ;  /* 0x000000152f117220 */ /* 0x040fe20000400000 */
[C---:B------:R-:W-:Y:S01]  /*5f20*/  FMUL R20, R47.reuse, R24 ;  /* 0x000000182f147220 */ /* 0x040fe20000400000 */
[C---:B------:R-:W-:Y:S01]  /*5f30*/  FMUL R18, R47.reuse, R22 ;  /* 0x000000162f127220 */ /* 0x040fe20000400000 */
[C---:B------:R-:W-:Y:S01]  /*5f40*/  FMUL R21, R47.reuse, R25 ;  /* 0x000000192f157220 */ /* 0x040fe20000400000 */
[C---:B------:R-:W-:Y:S01]  /*5f50*/  FMUL R24, R47.reuse, R28 ;  /* 0x0000001c2f187220 */ /* 0x040fe20000400000 */
[C---:B------:R-:W-:Y:S01]  /*5f60*/  FMUL R22, R47.reuse, R26 ;  /* 0x0000001a2f167220 */ /* 0x040fe20000400000 */
[C---:B------:R-:W-:Y:S01]  /*5f70*/  FMUL R25, R47.reuse, R29 ;  /* 0x0000001d2f197220 */ /* 0x040fe20000400000 */
[----:B------:R-:W-:Y:S01]  /*5f80*/  FMUL R28, R47, R32 ;  /* 0x000000202f1c7220 */ /* 0x000fe20000400000 */
[----:B------:R-:W-:Y:S01]  /*5f90*/  LOP3.LUT R32, R57, 0xffff0000, RZ, 0xc0, !PT ;  /* 0xffff000039207812 */ /* 0x000fe200078ec0ff */
[C---:B------:R-:W-:Y:S01]  /*5fa0*/  FMUL R26, R47.reuse, R30 ;  /* 0x0000001e2f1a7220 */ /* 0x040fe20000400000 */
[----:B------:R-:W-:Y:S01]  /*5fb0*/  FMUL R29, R47, R33 ;  /* 0x000000212f1d7220 */ /* 0x000fe20000400000 */
[----:B------:R-:W-:Y:S01]  /*5fc0*/  SHF.L.U32 R33, R58, 0x10, RZ ;  /* 0x000000103a217819 */ /* 0x000fe200000006ff */
[----:B------:R-:W-:Y:S01]  /*5fd0*/  FFMA R3, R49, R52, R3 ;  /* 0x0000003431037223 */ /* 0x000fe20000000003 */
[----:B------:R-:W-:Y:S01]  /*5fe0*/  F2FP.BF16.F32.PACK_AB R52, R2, R0 ;  /* 0x000000000234723e */ /* 0x000fe200000010ff */
[----:B------:R-:W-:Y:S01]  /*5ff0*/  FMUL R7, R47, R7 ;  /* 0x000000072f077220 */ /* 0x000fe20000400000 */
[----:B------:R-:W-:Y:S01]  /*6000*/  SHF.L.U32 R0, R59, 0x10, RZ ;  /* 0x000000103b007819 */ /* 0x000fe200000006ff */
[----:B------:R-:W-:Y:S01]  /*6010*/  FMUL R30, R47, R34 ;  /* 0x000000222f1e7220 */ /* 0x000fe20000400000 */
[----:B------:R-:W-:Y:S01]  /*6020*/  LOP3.LUT R34, R58, 0xffff0000, RZ, 0xc0, !PT ;  /* 0xffff00003a227812 */ /* 0x000fe200078ec0ff */
[----:B------:R-:W-:Y:S01]  /*6030*/  FFMA R7, R49, R32, R7 ;  /* 0x0000002031077223 */ /* 0x000fe20000000007 */
[----:B------:R-:W-:Y:S01]  /*6040*/  LOP3.LUT R2, R59, 0xffff0000, RZ, 0xc0, !PT ;  /* 0xffff00003b027812 */ /* 0x000fe200078ec0ff */
[----:B------:R-:W-:Y:S01]  /*6050*/  FFMA R4, R49, R33, R4 ;  /* 0x0000002131047223 */ /* 0x000fe20000000004 */
[----:B------:R-:W-:Y:S01]  /*6060*/  FMUL R11, R47, R11 ;  /* 0x0000000b2f0b7220 */ /* 0x000fe20000400000 */
[----:B------:R-:W-:Y:S01]  /*6070*/  FFMA R5, R49, R34, R5 ;  /* 0x0000002231057223 */ /* 0x000fe20000000005 */
[----:B------:R-:W-:Y:S01]  /*6080*/  F2FP.BF16.F32.PACK_AB R53, R7, R3 ;  /* 0x000000030735723e */ /* 0x000fe200000010ff */
[C---:B------:R-:W-:Y:S01]  /*6090*/  FFMA R6, R49.reuse, R0, R6 ;  /* 0x0000000031067223 */ /* 0x040fe20000000006 */
[C---:B------:R-:W-:Y:S01]  /*60a0*/  SHF.L.U32 R0, R60.reuse, 0x10, RZ ;  /* 0x000000103c007819 */ /* 0x040fe200000006ff */
[----:B------:R-:W-:Y:S01]  /*60b0*/  FFMA R11, R49, R2, R11 ;  /* 0x00000002310b7223 */ /* 0x000fe2000000000b */
[----:B------:R-:W-:Y:S01]  /*60c0*/  LOP3.LUT R2, R60, 0xffff0000, RZ, 0xc0, !PT ;  /* 0xffff00003c027812 */ /* 0x000fe200078ec0ff */
[----:B------:R-:W-:Y:S01]  /*60d0*/  FMUL R15, R47, R15 ;  /* 0x0000000f2f0f7220 */ /* 0x000fe20000400000 */
[----:B------:R-:W-:Y:S01]  /*60e0*/  SHF.L.U32 R3, R61, 0x10, RZ ;  /* 0x000000103d037819 */ /* 0x000fe200000006ff */
[----:B------:R-:W-:Y:S01]  /*60f0*/  FFMA R8, R49, R0, R8 ;  /* 0x0000000031087223 */ /* 0x000fe20000000008 */
[----:B------:R-:W-:Y:S01]  /*6100*/  LOP3.LUT R0, R61, 0xffff0000, RZ, 0xc0, !PT ;  /* 0xffff00003d007812 */ /* 0x000fe200078ec0ff */
[C---:B------:R-:W-:Y:S01]  /*6110*/  FFMA R9, R49.reuse, R2, R9 ;  /* 0x0000000231097223 */ /* 0x040fe20000000009 */
[C---:B------:R-:W-:Y:S01]  /*6120*/  SHF.L.U32 R2, R62.reuse, 0x10, RZ ;  /* 0x000000103e027819 */ /* 0x040fe200000006ff */
[----:B------:R-:W-:Y:S01]  /*6130*/  FFMA R10, R49, R3, R10 ;  /* 0x00000003310a7223 */ /* 0x000fe2000000000a */
[----:B------:R-:W-:Y:S01]  /*6140*/  SHF.L.U32 R3, R63, 0x10, RZ ;  /* 0x000000103f037819 */ /* 0x000fe200000006ff */
[C---:B------:R-:W-:Y:S01]  /*6150*/  FFMA R15, R49.reuse, R0, R15 ;  /* 0x00000000310f7223 */ /* 0x040fe2000000000f */
[----:B------:R-:W-:Y:S01]  /*6160*/  LOP3.LUT R0, R62, 0xffff0000, RZ, 0xc0, !PT ;  /* 0xffff00003e007812 */ /* 0x000fe200078ec0ff */
[----:B------:R-:W-:Y:S01]  /*6170*/  FFMA R12, R49, R2, R12 ;  /* 0x00000002310c7223 */ /* 0x000fe2000000000c */
[C---:B------:R-:W-:Y:S01]  /*6180*/  SHF.L.U32 R2, R68.reuse, 0x10, RZ ;  /* 0x0000001044027819 */ /* 0x040fe200000006ff */
[----:B------:R-:W-:Y:S01]  /*6190*/  FMUL R19, R47, R19 ;  /* 0x000000132f137220 */ /* 0x000fe20000400000 */
[----:B------:R-:W-:Y:S01]  /*61a0*/  F2FP.BF16.F32.PACK_AB R54, R5, R4 ;  /* 0x000000040536723e */ /* 0x000fe200000010ff */
[----:B------:R-:W-:Y:S01]  /*61b0*/  FFMA R13, R49, R0, R13 ;  /* 0x00000000310d7223 */ /* 0x000fe2000000000d */
[----:B------:R-:W-:Y:S01]  /*61c0*/  LOP3.LUT R0, R63, 0xffff0000, RZ, 0xc0, !PT ;  /* 0xffff00003f007812 */ /* 0x000fe200078ec0ff */
[----:B------:R-:W-:Y:S01]  /*61d0*/  FFMA R14, R49, R3, R14 ;  /* 0x00000003310e7223 */ /* 0x000fe2000000000e */
[----:B------:R-:W-:Y:S01]  /*61e0*/  LOP3.LUT R3, R68, 0xffff0000, RZ, 0xc0, !PT ;  /* 0xffff000044037812 */ /* 0x000fe200078ec0ff */
[----:B------:R-:W-:Y:S01]  /*61f0*/  FMUL R23, R47, R23 ;  /* 0x000000172f177220 */ /* 0x000fe20000400000 */
[----:B------:R-:W-:Y:S01]  /*6200*/  F2FP.BF16.F32.PACK_AB R55, R11, R6 ;  /* 0x000000060b37723e */ /* 0x000fe200000010ff */
[----:B------:R-:W-:Y:S01]  /*6210*/  FFMA R19, R49, R0, R19 ;  /* 0x0000000031137223 */ /* 0x000fe20000000013 */
[----:B------:R-:W-:Y:S01]  /*6220*/  SHF.L.U32 R0, R69, 0x10, RZ ;  /* 0x0000001045007819 */ /* 0x000fe200000006ff */
[----:B------:R-:W-:Y:S01]  /*6230*/  FFMA R16, R49, R2, R16 ;  /* 0x0000000231107223 */ /* 0x000fe20000000010 */
[----:B------:R-:W-:Y:S01]  /*6240*/  LOP3.LUT R2, R69, 0xffff0000, RZ, 0xc0, !PT ;  /* 0xffff000045027812 */ /* 0x000fe200078ec0ff */
[----:B------:R-:W-:Y:S01]  /*6250*/  FFMA R17, R49, R3, R17 ;  /* 0x0000000331117223 */ /* 0x000fe20000000011 */
[----:B------:R-:W-:Y:S01]  /*6260*/  SHF.L.U32 R3, R71, 0x10, RZ ;  /* 0x0000001047037819 */ /* 0x000fe200000006ff */
[----:B------:R-:W-:Y:S01]  /*6270*/  FFMA R18, R49, R0, R18 ;  /* 0x0000000031127223 */ /* 0x000fe20000000012 */
[C---:B------:R-:W-:Y:S01]  /*6280*/  SHF.L.U32 R0, R70.reuse, 0x10, RZ ;  /* 0x0000001046007819 */ /* 0x040fe200000006ff */
[----:B------:R1:W-:Y:S01]  /*6290*/  STS.128 [R67], R52 ;  /* 0x0000003443007388 */ /* 0x0003e20000000c00 */
[----:B------:R-:W-:Y:S01]  /*62a0*/  F2FP.BF16.F32.PACK_AB R8, R9, R8 ;  /* 0x000000080908723e */ /* 0x000fe200000010ff */
[C---:B------:R-:W-:Y:S01]  /*62b0*/  FFMA R23, R49.reuse, R2, R23 ;  /* 0x0000000231177223 */ /* 0x040fe20000000017 */
[----:B------:R-:W-:Y:S01]  /*62c0*/  LOP3.LUT R2, R70, 0xffff0000, RZ, 0xc0, !PT ;  /* 0xffff000046027812 */ /* 0x000fe200078ec0ff */
[----:B------:R-:W-:Y:S01]  /*62d0*/  FFMA R20, R49, R0, R20 ;  /* 0x0000000031147223 */ /* 0x000fe20000000014 */
[----:B------:R-:W-:Y:S01]  /*62e0*/  LOP3.LUT R0, R71, 0xffff0000, RZ, 0xc0, !PT ;  /* 0xffff000047007812 */ /* 0x000fe200078ec0ff */
[----:B------:R-:W-:Y:S01]  /*62f0*/  FMUL R27, R47, R27 ;  /* 0x0000001b2f1b7220 */ /* 0x000fe20000400000 */
[----:B------:R-:W-:Y:S01]  /*6300*/  F2FP.BF16.F32.PACK_AB R9, R15, R10 ;  /* 0x0000000a0f09723e */ /* 0x000fe200000010ff */
[C---:B------:R-:W-:Y:S01]  /*6310*/  FFMA R21, R49.reuse, R2, R21 ;  /* 0x0000000231157223 */ /* 0x040fe20000000015 */
[C---:B------:R-:W-:Y:S01]  /*6320*/  FFMA R22, R49.reuse, R3, R22 ;  /* 0x0000000331167223 */ /* 0x040fe20000000016 */
[----:B------:R-:W-:Y:S01]  /*6330*/  FFMA R27, R49, R0, R27 ;  /* 0x00000000311b7223 */ /* 0x000fe2000000001b */
[C---:B------:R-:W-:Y:S01]  /*6340*/  SHF.L.U32 R2, R76.reuse, 0x10, RZ ;  /* 0x000000104c027819 */ /* 0x040fe200000006ff */
[C---:B------:R-:W-:Y:S01]  /*6350*/  FMUL R31, R47.reuse, R31 ;  /* 0x0000001f2f1f7220 */ /* 0x040fe20000400000 */
[----:B------:R-:W-:Y:S01]  /*6360*/  LOP3.LUT R0, R76, 0xffff0000, RZ, 0xc0, !PT ;  /* 0xffff00004c007812 */ /* 0x000fe200078ec0ff */
[----:B------:R-:W-:Y:S01]  /*6370*/  FMUL R35, R47, R35 ;  /* 0x000000232f237220 */ /* 0x000fe20000400000 */
[----:B------:R-:W-:Y:S01]  /*6380*/  SHF.L.U32 R3, R77, 0x10, RZ ;  /* 0x000000104d037819 */ /* 0x000fe200000006ff */
[----:B------:R-:W-:Y:S01]  /*6390*/  FFMA R24, R49, R2, R24 ;  /* 0x0000000231187223 */ /* 0x000fe20000000018 */
[----:B------:R-:W-:Y:S01]  /*63a0*/  F2FP.BF16.F32.PACK_AB R10, R13, R12 ;  /* 0x0000000c0d0a723e */ /* 0x000fe200000010ff */
[----:B------:R-:W-:Y:S01]  /*63b0*/  FFMA R25, R49, R0, R25 ;  /* 0x0000000031197223 */ /* 0x000fe20000000019 */
[----:B------:R-:W-:Y:S01]  /*63c0*/  F2FP.BF16.F32.PACK_AB R11, R19, R14 ;  /* 0x0000000e130b723e */ /* 0x000fe200000010ff */
[----:B------:R-:W-:Y:S01]  /*63d0*/  FFMA R26, R49, R3, R26 ;  /* 0x00000003311a7223 */ /* 0x000fe2000000001a */
[----:B------:R-:W-:Y:S02]  /*63e0*/  LOP3.LUT R0, R77, 0xffff0000, RZ, 0xc0, !PT ;  /* 0xffff00004d007812 */ /* 0x000fe400078ec0ff */
[C---:B------:R-:W-:Y:S01]  /*63f0*/  SHF.L.U32 R2, R78.reuse, 0x10, RZ ;  /* 0x000000104e027819 */ /* 0x040fe200000006ff */
[----:B------:R1:W-:Y:S01]  /*6400*/  STS.128 [R66+0x10], R8 ;  /* 0x0000100842007388 */ /* 0x0003e20000000c00 */
[----:B------:R-:W-:Y:S01]  /*6410*/  LOP3.LUT R3, R78, 0xffff0000, RZ, 0xc0, !PT ;  /* 0xffff00004e037812 */ /* 0x000fe200078ec0ff */
[----:B------:R-:W-:Y:S01]  /*6420*/  FFMA R31, R49, R0, R31 ;  /* 0x00000000311f7223 */ /* 0x000fe2000000001f */
[----:B------:R-:W-:Y:S01]  /*6430*/  SHF.L.U32 R4, R79, 0x10, RZ ;  /* 0x000000104f047819 */ /* 0x000fe200000006ff */
[----:B------:R-:W-:Y:S01]  /*6440*/  FFMA R28, R49, R2, R28 ;  /* 0x00000002311c7223 */ /* 0x000fe2000000001c */
[----:B------:R-:W-:Y:S01]  /*6450*/  F2FP.BF16.F32.PACK_AB R16, R17, R16 ;  /* 0x000000101110723e */ /* 0x000fe200000010ff */
[----:B------:R-:W-:Y:S01]  /*6460*/  FFMA R29, R49, R3, R29 ;  /* 0x00000003311d7223 */ /* 0x000fe2000000001d */
[----:B------:R-:W-:Y:S01]  /*6470*/  LOP3.LUT R5, R79, 0xffff0000, RZ, 0xc0, !PT ;  /* 0xffff00004f057812 */ /* 0x000fe200078ec0ff */
[----:B------:R-:W-:Y:S01]  /*6480*/  FFMA R30, R49, R4, R30 ;  /* 0x00000004311e7223 */ /* 0x000fe2000000001e */
[----:B------:R-:W-:Y:S02]  /*6490*/  F2FP.BF16.F32.PACK_AB R17, R23, R18 ;  /* 0x000000121711723e */ /* 0x000fe400000010ff */
[----:B------:R-:W-:Y:S01]  /*64a0*/  F2FP.BF16.F32.PACK_AB R18, R21, R20 ;  /* 0x000000141512723e */ /* 0x000fe200000010ff */
[----:B------:R-:W-:Y:S01]  /*64b0*/  FFMA R35, R49, R5, R35 ;  /* 0x0000000531237223 */ /* 0x000fe20000000023 */
[----:B------:R-:W-:Y:S02]  /*64c0*/  F2FP.BF16.F32.PACK_AB R19, R27, R22 ;  /* 0x000000161b13723e */ /* 0x000fe400000010ff */
[----:B------:R-:W-:Y:S02]  /*64d0*/  F2FP.BF16.F32.PACK_AB R24, R25, R24 ;  /* 0x000000181918723e */ /* 0x000fe400000010ff */
[----:B------:R-:W-:Y:S01]  /*64e0*/  F2FP.BF16.F32.PACK_AB R25, R31, R26 ;  /* 0x0000001a1f19723e */ /* 0x000fe200000010ff */
[----:B------:R1:W-:Y:S01]  /*64f0*/  STS.128 [R65+0x20], R16 ;  /* 0x0000201041007388 */ /* 0x0003e20000000c00 */
[----:B------:R-:W-:Y:S02]  /*6500*/  F2FP.BF16.F32.PACK_AB R26, R29, R28 ;  /* 0x0000001c1d1a723e */ /* 0x000fe400000010ff */
[----:B------:R-:W-:Y:S05]  /*6510*/  F2FP.BF16.F32.PACK_AB R27, R35, R30 ;  /* 0x0000001e231b723e */ /* 0x000fea00000010ff */
[----:B------:R1:W-:Y:S01]  /*6520*/  STS.128 [R64+0x10], R24 ;  /* 0x0000101840007388 */ /* 0x0003e20000000c00 */
[----:B------:R-:W-:Y:S01]  /*6530*/  @!PT LDS RZ, [RZ] ;  /* 0x00000000fffff984 */ /* 0x000fe20000000800 */
[----:B------:R-:W-:Y:S01]  /*6540*/  @!PT LDS RZ, [RZ] ;  /* 0x00000000fffff984 */ /* 0x000fe20000000800 */
[----:B------:R-:W-:Y:S01]  /*6550*/  @!PT LDS RZ, [RZ] ;  /* 0x00000000fffff984 */ /* 0x000fe20000000800 */
[----:B------:R-:W-:Y:S01]  /*6560*/  @!PT LDS RZ, [RZ] ;  /* 0x00000000fffff984 */ /* 0x000fe20000000800 */
[----:B------:R2:W-:Y:S07]  /*6570*/  MEMBAR.ALL.CTA ;  /* 0x0000000000007992 */ /* 0x0005ee0000008000 */
[----:B--2---:R-:W2:Y:S02]  /*6580*/  FENCE.VIEW.ASYNC.S ;  /* 0x00000000000073c6 */ /* 0x004ea40000000000 */
[----:B--2---:R-:W-:Y:S06]  /*6590*/  BAR.SYNC.DEFER_BLOCKING 0x1, 0x80 ;  /* 0x0042000000007b1d */ /* 0x004fec0000010000 */
[----:B------:R-:W-:Y:S05]  /*65a0*/  @P0 BRA `(.L_x_95) ;  /* 0x00000000001c0947 */ /* 0x000fea0003800000 */
[----:B------:R-:W-:Y:S01]  /*65b0*/  R2UR UR4, R72 ;  /* 0x00000000480472ca */ /* 0x000fe200000e0000 */
[----:B------:R-:W-:Y:S01]  /*65c0*/  UIADD3 UR6, UP0, UPT, UR54, 0x680, URZ ;  /* 0x0000068036067890 */ /* 0x000fe2000ff1e0ff */
[----:B------:R-:W-:Y:S03]  /*65d0*/  UMOV UR43, UR36 ;  /* 0x00000024002b7c82 */ /* 0x000fe60008000000 */
[----:B------:R-:W-:Y:S08]  /*65e0*/  UIADD3.X UR7, UPT, UPT, URZ, UR55, URZ, UP0, !UPT ;  /* 0x00000037ff077290 */ /* 0x000ff000087fe4ff */
[----:B------:R-:W-:Y:S09]  /*65f0*/  UIADD3 UR40, UPT, UPT, UR48, 0x200, UR4 ;  /* 0x0000020030287890 */ /* 0x000ff2000fffe004 */
[----:B------:R2:W-:Y:S02]  /*6600*/  UTMASTG.3D [UR40], [UR6] ;  /* 0x00000028060073b5 */ /* 0x0005e40008010000 */
[----:B--2---:R0:W-:Y:S02]  /*6610*/  UTMACMDFLUSH ;  /* 0x00000000000079b7 */ /* 0x0041e40000000000 */
.L_x_95:
[----:B------:R-:W-:Y:S05]  /*6620*/  BSYNC.RECONVERGENT B0 ;  /* 0x0000000000007941 */ /* 0x000fea0003800200 */
.L_x_94:
[----:B------:R-:W-:Y:S01]  /*6630*/  UIADD3 UR40, UPT, UPT, UR56, 0x1, URZ ;  /* 0x0000000138287890 */ /* 0x000fe2000fffe0ff */
[----:B------:R-:W-:Y:S03]  /*6640*/  BSSY.RECONVERGENT B0, `(.L_x_96) ;  /* 0x0000005000007945 */ /* 0x000fe60003800200 */
[----:B------:R-:W-:Y:S04]  /*6650*/  UISETP.NE.AND UP0, UPT, UR40, 0x3, UPT ;  /* 0x000000032800788c */ /* 0x000fe8000bf05270 */
[----:B------:R-:W-:Y:S01]  /*6660*/  USEL UR43, UR40, URZ, UP0 ;  /* 0x000000ff282b7287 */ /* 0x000fe20008000000 */
[----:B------:R-:W-:Y:S11]  /*6670*/  @P0 BRA `(.L_x_97) ;  /* 0x0000000000040947 */ /* 0x000ff60003800000 */
[----:B------:R-:W-:Y:S04]  /*6680*/  DEPBAR.LE SB0, 0x1 ;  /* 0x000080400000791a */ /* 0x000fe80000000000 */
.L_x_97:
[----:B------:R-:W-:Y:S05]  /*6690*/  BSYNC.RECONVERGENT B0 ;  /* 0x0000000000007941 */ /* 0x000fea0003800200 */
.L_x_96:
[----:B------:R-:W-:Y:S01]  /*66a0*/  BAR.SYNC.DEFER_BLOCKING 0x1, 0x80 ;  /* 0x0042000000007b1d */ /* 0x000fe20000010000 */
[----:B------:R-:W-:Y:S01]  /*66b0*/  ISETP.NE.AND P1, PT, R104, RZ, PT ;  /* 0x000000ff6800720c */ /* 0x000fe20003f25270 */
[----:B------:R-:W-:Y:S01]  /*66c0*/  UISETP.NE.AND UP0, UPT, UR50, URZ, UPT ;  /* 0x000000ff3200728c */ /* 0x000fe2000bf05270 */
[----:B------:R-:W-:Y:S11]  /*66d0*/  LEA R2, R74, UR48, 0x3 ;  /* 0x000000304a027c11 */ /* 0x000ff6000f8e18ff */
[----:B------:R-:W-:Y:S01]  /*66e0*/  @P1 SHF.L.U32 R3, R107, 0x1f, RZ ;  /* 0x0000001f6b031819 */ /* 0x000fe200000006ff */
[----:B------:R-:W-:Y:S06]  /*66f0*/  BRA.U !UP0, `(.L_x_98) ;  /* 0x0000000108247547 */ /* 0x000fec000b800000 */
[----:B------:R-:W-:Y:S01]  /*6700*/  IMAD.U32 R4, RZ, RZ, UR49 ;  /* 0x00000031ff047e24 */ /* 0x000fe2000f8e00ff */
[----:B------:R-:W-:Y:S01]  /*6710*/  MOV R0, UR37 ;  /* 0x0000002500007c02 */ /* 0x000fe20008000f00 */
[----:B------:R-:W-:Y:S03]  /*6720*/  UIADD3 UR49, UPT, UPT, UR49, 0x1, URZ ;  /* 0x0000000131317890 */ /* 0x000fe6000fffe0ff */
[----:B------:R-:W-:Y:S01]  /*6730*/  @P1 LEA R4, R4, UR48, 0x3 ;  /* 0x0000003004041c11 */ /* 0x000fe2000f8e18ff */
[----:B------:R-:W-:Y:S04]  /*6740*/  UISETP.NE.AND UP0, UPT, UR49, 0x3, UPT ;  /* 0x000000033100788c */ /* 0x000fe8000bf05270 */
[----:B------:R-:W-:Y:S01]  /*6750*/  @P1 VIADD R4, R4, 0x58 ;  /* 0x0000005804041836 */ /* 0x000fe20000000000 */
[----:B------:R-:W-:Y:S04]  /*6760*/  USEL UR49, UR49, URZ, UP0 ;  /* 0x000000ff31317287 */ /* 0x000fe80008000000 */
[----:B------:R-:W-:Y:S04]  /*6770*/  @P1 PRMT R0, R0, 0x654, R4 ;  /* 0x0000065400001816 */ /* 0x000fe80000000004 */
[----:B------:R2:W-:Y:S04]  /*6780*/  @P1 SYNCS.ARRIVE.TRANS64.RED.A1T0 RZ, [R0+URZ], RZ ;  /* 0x000000ff00ff19a7 */ /* 0x0005e800081004ff */
.L_x_98:
[----:B------:R-:W4:Y:S01]  /*6790*/  @P1 SYNCS.PHASECHK.TRANS64.TRYWAIT P0, [R2+URZ+0x40], R3 ;  /* 0x00004003020015a7 */ /* 0x000f2200080011ff */
[----:B------:R-:W-:Y:S01]  /*67a0*/  BSSY B1, `(.L_x_99) ;  /* 0x0000015000017945 */ /* 0x000fe20003800000 */
[----:B----4-:R-:W-:Y:S03]  /*67b0*/  @P1 SEL R75, RZ, 0x1, !P0 ;  /* 0x00000001ff4b1807 */ /* 0x010fe60004000000 */
[----:B------:R-:W-:Y:S05]  /*67c0*/  @!P1 BRA `(.L_x_100) ;  /* 0x0000000000489947 */ /* 0x000fea0003800000 */
[----:B------:R-:W-:Y:S01]  /*67d0*/  ISETP.NE.AND P1, PT, R108, RZ, PT ;  /* 0x000000ff6c00720c */ /* 0x000fe20003f25270 */
[----:B------:R-:W-:Y:S01]  /*67e0*/  BSSY B0, `(.L_x_101) ;  /* 0x000000a000007945 */ /* 0x000fe20003800000 */
[----:B------:R-:W-:Y:S11]  /*67f0*/  ISETP.NE.AND P0, PT, R75, RZ, PT ;  /* 0x000000ff4b00720c */ /* 0x000ff60003f05270 */
[----:B------:R-:W-:Y:S04]  /*6800*/  @P1 IMAD R74, R74, 0x2000, R99 ;  /* 0x000020004a4a1824 */ /* 0x000fe800078e0263 */
[----:B------:R-:W-:Y:S01]  /*6810*/  @P1 IMAD.IADD R4, R106, 0x1, R74 ;  /* 0x000000016a041824 */ /* 0x000fe200078e024a */
[----:B------:R-:W-:Y:S03]  /*6820*/  @P1 IADD3 R3, PT, PT, R105, R74, RZ ;  /* 0x0000004a69031210 */ /* 0x000fe60007ffe0ff */
[----:B--2---:R-:W-:Y:S01]  /*6830*/  @P1 IMAD.IADD R0, R98, 0x1, R4 ;  /* 0x0000000162001824 */ /* 0x004fe200078e0204 */
[----:B------:R-:W-:Y:S06]  /*6840*/  @P0 BRA `(.L_x_102) ;  /* 0x00000000000c0947 */ /* 0x000fec0003800000 */
[----:B------:R-:W-:Y:S04]  /*6850*/  SHF.L.U32 R107, R107, 0x1f, RZ ;  /* 0x0000001f6b6b7819 */ /* 0x000fe800000006ff */
[----:B------:R-:W2:Y:S02]  /*6860*/  SYNCS.PHASECHK.TRANS64.TRYWAIT P0, [R2+URZ+0x40], R107 ;  /* 0x0000406b020075a7 */ /* 0x000ea400080011ff */
[----:B--2---:R-:W-:Y:S05]  /*6870*/  @!P0 BRA `(.L_x_103) ;  /* 0x0000001800288947 */ /* 0x004fea0003800000 */
.L_x_102:
[----:B------:R-:W-:Y:S05]  /*6880*/  BSYNC B0 ;  /* 0x0000000000007941 */ /* 0x000fea0003800000 */
.L_x_101:
[----:B------:R-:W-:Y:S11]  /*6890*/  ISETP.NE.AND P0, PT, R108, RZ, PT ;  /* 0x000000ff6c00720c */ /* 0x000ff60003f05270 */
[----:B------:R-:W-:Y:S02]  /*68a0*/  @!UPT UIADD3 URZ, UPT, UPT, URZ, URZ, URZ ;  /* 0x000000fffffff290 */ /* 0x000fe4000fffe0ff */
[----:B------:R4:W1:Y:S04]  /*68b0*/  @P0 LDS.128 R56, [R74] ;  /* 0x000000004a380984 */ /* 0x0008680000000c00 */
[----:B------:R4:W1:Y:S04]  /*68c0*/  @P0 LDS.128 R68, [R3+0x20] ;  /* 0x0000200003440984 */ /* 0x0008680000000c00 */
[----:B------:R4:W1:Y:S04]  /*68d0*/  @P0 LDS.128 R60, [R4+0x10] ;  /* 0x00001000043c0984 */ /* 0x0008680000000c00 */
[----:B------:R4:W1:Y:S02]  /*68e0*/  @P0 LDS.128 R76, [R0+0x10] ;  /* 0x00001000004c0984 */ /* 0x0008640000000c00 */
.L_x_100:
[----:B------:R-:W-:Y:S05]  /*68f0*/  BSYNC B1 ;  /* 0x0000000000017941 */ /* 0x000fea0003800000 */
.L_x_99:
[----:B--2-4-:R-:W-:Y:S05]  /*6900*/  VIADD R0, R48, 0x20 ;  /* 0x0000002030007836 */ /* 0x014fea0000000000 */
[----:B------:R-:W-:Y:S04]  /*6910*/  SHF.R.U32.HI R0, RZ, 0x15, R0 ;  /* 0x00000015ff007819 */ /* 0x000fe80000011600 */
[----:B------:R-:W-:Y:S11]  /*6920*/  LOP3.LUT P0, RZ, R0, 0x3, R92, 0x48, !PT ;  /* 0x0000000300ff7812 */ /* 0x000ff6000780485c */
[----:B------:R-:W-:Y:S02]  /*6930*/  @!UPT UIADD3 URZ, UPT, UPT, URZ, URZ, URZ ;  /* 0x000000fffffff290 */ /* 0x000fe4000fffe0ff */
[----:B------:R-:W-:Y:S05]  /*6940*/  @!P0 BRA `(.L_x_104) ;  /* 0x0000000000408947 */ /* 0x000fea0003800000 */
[----:B------:R-:W2:Y:S01]  /*6950*/  LDCU.64 UR8, c[0x4][0x70] ;  /* 0x01000e00ff0877ac */ /* 0x000ea20008000a00 */
[----:B------:R-:W-:Y:S01]  /*6960*/  MOV R3, 0x0 ;  /* 0x0000000000037802 */ /* 0x000fe20000000f00 */
[----:B------:R-:W-:Y:S02]  /*6970*/  HFMA2 R12, -RZ, RZ, 0, 5.9604644775390625e-08 ;  /* 0x00000001ff0c7431 */ /* 0x000fe400000001ff */
[----:B-1----:R-:W-:Y:S02]  /*6980*/  IMAD.MOV.U32 R8, RZ, RZ, 0x192 ;  /* 0x00000192ff087424 */ /* 0x002fe400078e00ff */
[----:B------:R-:W-:Y:S01]  /*6990*/  IMAD.MOV.U32 R13, RZ, RZ, RZ ;  /* 0x000000ffff0d7224 */ /* 0x000fe200078e00ff */
[----:B------:R-:W1:Y:S01]  /*69a0*/  LDCU.64 UR6, c[0x4][0x78] ;  /* 0x01000f00ff0677ac */ /* 0x000e620008000a00 */
[----:B------:R-:W4:Y:S01]  /*69b0*/  LDC.64 R2, c[0x4][R3] ;  /* 0x0100000003027b82 */ /* 0x000f220000000a00 */
[----:B------:R-:W5:Y:S01]  /*69c0*/  LDCU.64 UR4, c[0x4][0x10] ;  /* 0x01000200ff0477ac */ /* 0x000f620008000a00 */
[----:B--2---:R-:W-:Y:S01]  /*69d0*/  MOV R5, UR9 ;  /* 0x0000000900057c02 */ /* 0x004fe20008000f00 */
[----:B------:R-:W-:Y:S01]  /*69e0*/  IMAD.U32 R4, RZ, RZ, UR8 ;  /* 0x00000008ff047e24 */ /* 0x000fe2000f8e00ff */
[----:B-1----:R-:W-:Y:S01]  /*69f0*/  MOV R7, UR7 ;  /* 0x0000000700077c02 */ /* 0x002fe20008000f00 */
[----:B------:R-:W-:Y:S01]  /*6a00*/  IMAD.U32 R6, RZ, RZ, UR6 ;  /* 0x00000006ff067e24 */ /* 0x000fe2000f8e00ff */
[----:B-----5:R-:W-:Y:S01]  /*6a10*/  MOV R11, UR5 ;  /* 0x00000005000b7c02 */ /* 0x020fe20008000f00 */
[----:B------:R-:W-:Y:S02]  /*6a20*/  IMAD.U32 R10, RZ, RZ, UR4 ;  /* 0x00000004ff0a7e24 */ /* 0x000fe4000f8e00ff */
[----:B------:R-:W-:Y:S07]  /*6a30*/  LEPC R20, `(.L_x_104) ;  /* 0x000000001014794e */ /* 0x000fee0000000000 */
[----:B---34-:R-:W-:Y:S05]  /*6a40*/  CALL.ABS.NOINC R2 ;  /* 0x0000000002007343 */ /* 0x018fea0003c00000 */
.L_x_104:
[----:B------:R-:W-:Y:S01]  /*6a50*/  ISETP.NE.AND P0, PT, R100, RZ, PT ;  /* 0x000000ff6400720c */ /* 0x000fe20003f05270 */
[----:B------:R-:W-:Y:S05]  /*6a60*/  WARPSYNC.ALL ;  /* 0x0000000000007948 */ /* 0x000fea0003800000 */
[----:B------:R-:W-:Y:S01]  /*6a70*/  R2UR UR4, R48 ;  /* 0x00000000300472ca */ /* 0x000fe200000e0000 */
[----:B------:R-:W-:Y:S01]  /*6a80*/  USHF.L.U32 UR8, UR43, 0xd, URZ ;  /* 0x0000000d2b087899 */ /* 0x000fe200080006ff */
[----:B------:R-:W-:Y:S01]  /*6a90*/  R2UR UR5, R73 ;  /* 0x00000000490572ca */ /* 0x000fe200000e0000 */
[----:B------:R-:W-:Y:S01]  /*6aa0*/  BSSY.RECONVERGENT B0, `(.L_x_105) ;  /* 0x000008e000007945 */ /* 0x000fe20003800200 */
[C---:B-1----:R-:W-:Y:S02]  /*6ab0*/  SHF.L.U32 R0, R56.reuse, 0x10, RZ ;  /* 0x0000001038007819 */ /* 0x042fe400000006ff */
[----:B------:R-:W-:Y:S02]  /*6ac0*/  LOP3.LUT R2, R56, 0xffff0000, RZ, 0xc0, !PT ;  /* 0xffff000038027812 */ /* 0x000fe400078ec0ff */
[C---:B------:R-:W-:Y:S02]  /*6ad0*/  SHF.L.U32 R3, R57.reuse, 0x10, RZ ;  /* 0x0000001039037819 */ /* 0x040fe400000006ff */
[----:B------:R-:W-:Y:S02]  /*6ae0*/  LOP3.LUT R48, R57, 0xffff0000, RZ, 0xc0, !PT ;  /* 0xffff000039307812 */ /* 0x000fe400078ec0ff */
[C---:B------:R-:W-:Y:S01]  /*6af0*/  SHF.L.U32 R50, R58.reuse, 0x10, RZ ;  /* 0x000000103a327819 */ /* 0x040fe200000006ff */
[----:B------:R-:W1:Y:S01]  /*6b00*/  LDTM.x32 R4, tmem[UR4+0x20] ;  /* 0x00002004000479ee */ /* 0x000e6200082c0000 */
[----:B------:R-:W-:Y:S01]  /*6b10*/  LOP3.LUT R51, R58, 0xffff0000, RZ, 0xc0, !PT ;  /* 0xffff00003a337812 */ /* 0x000fe200078ec0ff */
[----:B------:R-:W-:Y:S01]  /*6b20*/  NOP ;  /* 0x0000000000007918 */ /* 0x000fe20000000000 */
[C---:B------:R-:W-:Y:S01]  /*6b30*/  SHF.L.U32 R52, R59.reuse, 0x10, RZ ;  /* 0x000000103b347819 */ /* 0x040fe200000006ff */
[----:B------:R-:W-:Y:S01]  /*6b40*/  UIADD3 UR5, UPT, UPT, UR5, 0xc0, URZ ;  /* 0x000000c005057890 */ /* 0x000fe2000fffe0ff */
[----:B------:R-:W-:Y:S02]  /*6b50*/  LOP3.LUT R53, R59, 0xffff0000, RZ, 0xc0, !PT ;  /* 0xffff00003b357812 */ /* 0x000fe400078ec0ff */
[C---:B------:R-:W-:Y:S01]  /*6b60*/  SHF.L.U32 R54, R60.reuse, 0x10, RZ ;  /* 0x000000103c367819 */ /* 0x040fe200000006ff */
[----:B------:R-:W-:Y:S01]  /*6b70*/  UPRMT UR5, UR37, 0x654, UR5 ;  /* 0x0000065425057896 */ /* 0x000fe20008000005 */
[----:B------:R-:W-:Y:S02]  /*6b80*/  LOP3.LUT R55, R60, 0xffff0000, RZ, 0xc0, !PT ;  /* 0xffff00003c377812 */ /* 0x000fe400078ec0ff */
[C---:B------:R-:W-:Y:S02]  /*6b90*/  SHF.L.U32 R56, R61.reuse, 0x10, RZ ;  /* 0x000000103d387819 */ /* 0x040fe400000006ff */
[----:B------:R-:W-:Y:S02]  /*6ba0*/  LOP3.LUT R57, R61, 0xffff0000, RZ, 0xc0, !PT ;  /* 0xffff00003d397812 */ /* 0x000fe400078ec0ff */
[C---:B------:R-:W-:Y:S02]  /*6bb0*/  SHF.L.U32 R58, R62.reuse, 0x10, RZ ;  /* 0x000000103e3a7819 */ /* 0x040fe400000006ff */
[----:B------:R-:W-:Y:S01]  /*6bc0*/  LOP3.LUT R59, R62, 0xffff0000, RZ, 0xc0, !PT ;  /* 0xffff00003e3b7812 */ /* 0x000fe200078ec0ff */
[----:B-1----:R-:W-:Y:S01]  /*6bd0*/  SYNCS.ARRIVE.TRANS64.RED.A1T0 RZ, [UR5], RZ ;  /* 0x000000ffffff79a7 */ /* 0x002fe20008100405 */
[C---:B------:R-:W-:Y:S02]  /*6be0*/  SHF.L.U32 R60, R63.reuse, 0x10, RZ ;  /* 0x000000103f3c7819 */ /* 0x040fe400000006ff */
[----:B------:R-:W-:Y:S02]  /*6bf0*/  LOP3.LUT R61, R63, 0xffff0000, RZ, 0xc0, !PT ;  /* 0xffff00003f3d7812 */ /* 0x000fe400078ec0ff */
[C---:B------:R-:W-:Y:S01]  /*6c00*/  SHF.L.U32 R62, R68.reuse, 0x10, RZ ;  /* 0x00000010443e7819 */ /* 0x040fe200000006ff */
[C---:B------:R-:W-:Y:S01]  /*6c10*/  FMUL R4, R47.reuse, R4 ;  /* 0x000000042f047220 */ /* 0x040fe20000400000 */
[----:B------:R-:W-:Y:S01]  /*6c20*/  LOP3.LUT R63, R68, 0xffff0000, RZ, 0xc0, !PT ;  /* 0xffff0000443f7812 */ /* 0x000fe200078ec0ff */
[----:B------:R-:W-:Y:S01]  /*6c30*/  FMUL R5, R47, R5 ;  /* 0x000000052f057220 */ /* 0x000fe20000400000 */
[----:B---3--:R-:W-:Y:S01]  /*6c40*/  SHF.L.U32 R64, R69, 0x10, RZ ;  /* 0x0000001045407819 */ /* 0x008fe200000006ff */
[----:B------:R-:W-:Y:S01]  /*6c50*/  FMUL R6, R47, R6 ;  /* 0x000000062f067220 */ /* 0x000fe20000400000 */
[----:B------:R-:W-:Y:S01]  /*6c60*/  LOP3.LUT R65, R69, 0xffff0000, RZ, 0xc0, !PT ;  /* 0xffff000045417812 */ /* 0x000fe200078ec0ff */
[----:B------:R-:W-:Y:S01]  /*6c70*/  FMUL R7, R47, R7 ;  /* 0x000000072f077220 */ /* 0x000fe20000400000 */
[----:B------:R-:W-:Y:S01]  /*6c80*/  SHF.L.U32 R66, R70, 0x10, RZ ;  /* 0x0000001046427819 */ /* 0x000fe200000006ff */
[----:B------:R-:W-:Y:S01]  /*6c90*/  FFMA R4, R49, R0, R4 ;  /* 0x0000000031047223 */ /* 0x000fe20000000004 */
[C---:B------:R-:W-:Y:S01]  /*6ca0*/  SHF.L.U32 R74, R78.reuse, 0x10, RZ ;  /* 0x000000104e4a7819 */ /* 0x040fe200000006ff */
[----:B------:R-:W-:Y:S01]  /*6cb0*/  FMUL R8, R47, R8 ;  /* 0x000000082f087220 */ /* 0x000fe20000400000 */
[----:B------:R-:W-:Y:S01]  /*6cc0*/  LOP3.LUT R75, R78, 0xffff0000, RZ, 0xc0, !PT ;  /* 0xffff00004e4b7812 */ /* 0x000fe200078ec0ff */
[C---:B------:R-:W-:Y:S01]  /*6cd0*/  FFMA R5, R49.reuse, R2, R5 ;  /* 0x0000000231057223 */ /* 0x040fe20000000005 */
[----:B------:R-:W-:Y:S01]  /*6ce0*/  LOP3.LUT R67, R70, 0xffff0000, RZ, 0xc0, !PT ;  /* 0xffff000046437812 */ /* 0x000fe200078ec0ff */
[C---:B------:R-:W-:Y:S01]  /*6cf0*/  FFMA R6, R49.reuse, R3, R6 ;  /* 0x0000000331067223 */ /* 0x040fe20000000006 */
[----:B------:R-:W-:Y:S01]  /*6d00*/  FFMA R7, R49, R48, R7 ;  /* 0x0000003031077223 */ /* 0x000fe20000000007 */
[----:B------:R-:W-:Y:S01]  /*6d10*/  IADD3 R78, PT, PT, R99, UR8, RZ ;  /* 0x00000008634e7c10 */ /* 0x000fe2000fffe0ff */
[----:B------:R-:W-:Y:S01]  /*6d20*/  FFMA R8, R49, R50, R8 ;  /* 0x0000003231087223 */ /* 0x000fe20000000008 */
[----:B------:R-:W-:Y:S01]  /*6d30*/  F2FP.BF16.F32.PACK_AB R4, R5, R4 ;  /* 0x000000040504723e */ /* 0x000fe200000010ff */
[----:B------:R-:W-:Y:S01]  /*6d40*/  FMUL R9, R47, R9 ;  /* 0x000000092f097220 */ /* 0x000fe20000400000 */
[----:B------:R-:W-:Y:S01]  /*6d50*/  F2FP.BF16.F32.PACK_AB R5, R7, R6 ;  /* 0x000000060705723e */ /* 0x000fe200000010ff */
[----:B------:R-:W-:Y:S01]  /*6d60*/  FMUL R0, R47, R10 ;  /* 0x0000000a2f007220 */ /* 0x000fe20000400000 */
[-C--:B------:R-:W-:Y:S01]  /*6d70*/  IADD3 R106, PT, PT, R106, R78.reuse, RZ ;  /* 0x0000004e6a6a7210 */ /* 0x080fe20007ffe0ff */
[----:B------:R-:W-:Y:S01]  /*6d80*/  FFMA R9, R49, R51, R9 ;  /* 0x0000003331097223 */ /* 0x000fe20000000009 */
[----:B------:R-:W-:Y:S01]  /*6d90*/  IADD3 R105, PT, PT, R105, R78, RZ ;  /* 0x0000004e69697210 */ /* 0x000fe20007ffe0ff */
[----:B------:R-:W-:Y:S01]  /*6da0*/  FFMA R0, R49, R52, R0 ;  /* 0x0000003431007223 */ /* 0x000fe20000000000 */
[C---:B------:R-:W-:Y:S01]  /*6db0*/  FMUL R2, R47.reuse, R11 ;  /* 0x0000000b2f027220 */ /* 0x040fe20000400000 */
[----:B------:R-:W-:Y:S01]  /*6dc0*/  FMUL R3, R47, R12 ;  /* 0x0000000c2f037220 */ /* 0x000fe20000400000 */
[----:B------:R-:W-:Y:S01]  /*6dd0*/  F2FP.BF16.F32.PACK_AB R6, R9, R8 ;  /* 0x000000080906723e */ /* 0x000fe200000010ff */
[----:B------:R-:W-:Y:S01]  /*6de0*/  FMUL R10, R47, R13 ;  /* 0x0000000d2f0a7220 */ /* 0x000fe20000400000 */
[C---:B------:R-:W-:Y:S01]  /*6df0*/  FFMA R2, R49.reuse, R53, R2 ;  /* 0x0000003531027223 */ /* 0x040fe20000000002 */
[----:B------:R-:W-:Y:S01]  /*6e00*/  FFMA R3, R49, R54, R3 ;  /* 0x0000003631037223 */ /* 0x000fe20000000003 */
[----:B------:R-:W-:Y:S01]  /*6e10*/  FMUL R11, R47, R14 ;  /* 0x0000000e2f0b7220 */ /* 0x000fe20000400000 */
[----:B------:R-:W-:Y:S01]  /*6e20*/  FFMA R10, R49, R55, R10 ;  /* 0x00000037310a7223 */ /* 0x000fe2000000000a */
[C---:B------:R-:W-:Y:S01]  /*6e30*/  FMUL R15, R47.reuse, R15 ;  /* 0x0000000f2f0f7220 */ /* 0x040fe20000400000 */
[C---:B------:R-:W-:Y:S01]  /*6e40*/  FMUL R12, R47.reuse, R16 ;  /* 0x000000102f0c7220 */ /* 0x040fe20000400000 */
[----:B------:R-:W-:Y:S01]  /*6e50*/  FMUL R13, R47, R17 ;  /* 0x000000112f0d7220 */ /* 0x000fe20000400000 */
[----:B------:R-:W-:Y:S01]  /*6e60*/  FFMA R11, R49, R56, R11 ;  /* 0x00000038310b7223 */ /* 0x000fe2000000000b */
[----:B------:R-:W-:Y:S01]  /*6e70*/  FMUL R14, R47, R18 ;  /* 0x000000122f0e7220 */ /* 0x000fe20000400000 */
[----:B------:R-:W-:Y:S01]  /*6e80*/  FFMA R15, R49, R57, R15 ;  /* 0x00000039310f7223 */ /* 0x000fe2000000000f */
[----:B------:R-:W-:Y:S01]  /*6e90*/  FMUL R19, R47, R19 ;  /* 0x000000132f137220 */ /* 0x000fe20000400000 */
[----:B------:R-:W-:Y:S01]  /*6ea0*/  F2FP.BF16.F32.PACK_AB R7, R2, R0 ;  /* 0x000000000207723e */ /* 0x000fe200000010ff */
[----:B------:R-:W-:Y:S01]  /*6eb0*/  FFMA R12, R49, R58, R12 ;  /* 0x0000003a310c7223 */ /* 0x000fe2000000000c */
[----:B------:R-:W-:Y:S01]  /*6ec0*/  FMUL R16, R47, R20 ;  /* 0x000000142f107220 */ /* 0x000fe20000400000 */
[----:B------:R-:W-:Y:S01]  /*6ed0*/  FFMA R13, R49, R59, R13 ;  /* 0x0000003b310d7223 */ /* 0x000fe2000000000d */
[----:B------:R-:W-:Y:S01]  /*6ee0*/  FMUL R17, R47, R21 ;  /* 0x000000152f117220 */ /* 0x000fe20000400000 */
[----:B------:R1:W-:Y:S01]  /*6ef0*/  STS.128 [R99+UR8], R4 ;  /* 0x0000000463007988 */ /* 0x0003e20008000c08 */
[----:B------:R-:W-:Y:S01]  /*6f00*/  SHF.L.U32 R68, R71, 0x10, RZ ;  /* 0x0000001047447819 */ /* 0x000fe200000006ff */
[----:B------:R-:W-:Y:S01]  /*6f10*/  FFMA R14, R49, R60, R14 ;  /* 0x0000003c310e7223 */ /* 0x000fe2000000000e */
[----:B------:R-:W-:Y:S01]  /*6f20*/  LOP3.LUT R69, R71, 0xffff0000, RZ, 0xc0, !PT ;  /* 0xffff000047457812 */ /* 0x000fe200078ec0ff */
[----:B------:R-:W-:Y:S01]  /*6f30*/  FMUL R18, R47, R22 ;  /* 0x000000162f127220 */ /* 0x000fe20000400000 */
[----:B------:R-:W-:Y:S01]  /*6f40*/  SHF.L.U32 R70, R76, 0x10, RZ ;  /* 0x000000104c467819 */ /* 0x000fe200000006ff */
[----:B------:R-:W-:Y:S01]  /*6f50*/  FFMA R19, R49, R61, R19 ;  /* 0x0000003d31137223 */ /* 0x000fe20000000013 */
[----:B------:R-:W-:Y:S01]  /*6f60*/  FMUL R23, R47, R23 ;  /* 0x000000172f177220 */ /* 0x000fe20000400000 */
[----:B------:R-:W-:Y:S01]  /*6f70*/  FFMA R16, R49, R62, R16 ;  /* 0x0000003e31107223 */ /* 0x000fe20000000010 */
[----:B------:R-:W-:Y:S01]  /*6f80*/  FMUL R20, R47, R24 ;  /* 0x000000182f147220 */ /* 0x000fe20000400000 */
[----:B------:R-:W-:Y:S01]  /*6f90*/  FFMA R17, R49, R63, R17 ;  /* 0x0000003f31117223 */ /* 0x000fe20000000011 */
[----:B------:R-:W-:Y:S01]  /*6fa0*/  FMUL R21, R47, R25 ;  /* 0x000000192f157220 */ /* 0x000fe20000400000 */
[----:B------:R-:W-:Y:S01]  /*6fb0*/  FFMA R18, R49, R64, R18 ;  /* 0x0000004031127223 */ /* 0x000fe20000000012 */
[----:B------:R-:W-:Y:S01]  /*6fc0*/  FMUL R22, R47, R26 ;  /* 0x0000001a2f167220 */ /* 0x000fe20000400000 */
[----:B------:R-:W-:Y:S01]  /*6fd0*/  F2FP.BF16.F32.PACK_AB R8, R10, R3 ;  /* 0x000000030a08723e */ /* 0x000fe200000010ff */
[----:B------:R-:W-:Y:S01]  /*6fe0*/  FFMA R23, R49, R65, R23 ;  /* 0x0000004131177223 */ /* 0x000fe20000000017 */
[----:B------:R-:W-:Y:S01]  /*6ff0*/  F2FP.BF16.F32.PACK_AB R9, R15, R11 ;  /* 0x0000000b0f09723e */ /* 0x000fe200000010ff */
[----:B------:R-:W-:Y:S01]  /*7000*/  FMUL R27, R47, R27 ;  /* 0x0000001b2f1b7220 */ /* 0x000fe20000400000 */
[----:B------:R-:W-:Y:S01]  /*7010*/  F2FP.BF16.F32.PACK_AB R10, R13, R12 ;  /* 0x0000000c0d0a723e */ /* 0x000fe200000010ff */
[----:B------:R-:W-:Y:S01]  /*7020*/  FFMA R20, R49, R66, R20 ;  /* 0x0000004231147223 */ /* 0x000fe20000000014 */
[----:B------:R-:W-:Y:S01]  /*7030*/  F2FP.BF16.F32.PACK_AB R11, R19, R14 ;  /* 0x0000000e130b723e */ /* 0x000fe200000010ff */
[----:B------:R-:W-:Y:S01]  /*7040*/  FMUL R24, R47, R28 ;  /* 0x0000001c2f187220 */ /* 0x000fe20000400000 */
[----:B------:R-:W-:Y:S01]  /*7050*/  LOP3.LUT R71, R76, 0xffff0000, RZ, 0xc0, !PT ;  /* 0xffff00004c477812 */ /* 0x000fe200078ec0ff */
[----:B------:R-:W-:Y:S01]  /*7060*/  FFMA R21, R49, R67, R21 ;  /* 0x0000004331157223 */ /* 0x000fe20000000015 */
[----:B------:R-:W-:Y:S01]  /*7070*/  SHF.L.U32 R72, R77, 0x10, RZ ;  /* 0x000000104d487819 */ /* 0x000fe200000006ff */
[----:B------:R1:W-:Y:S01]  /*7080*/  STS.128 [R106+0x10], R8 ;  /* 0x000010086a007388 */ /* 0x0003e20000000c00 */
[----:B------:R-:W-:Y:S01]  /*7090*/  FMUL R25, R47, R29 ;  /* 0x0000001d2f197220 */ /* 0x000fe20000400000 */
[----:B------:R-:W-:Y:S01]  /*70a0*/  FFMA R22, R49, R68, R22 ;  /* 0x0000004431167223 */ /* 0x000fe20000000016 */
[----:B------:R-:W-:Y:S01]  /*70b0*/  LOP3.LUT R73, R77, 0xffff0000, RZ, 0xc0, !PT ;  /* 0xffff00004d497812 */ /* 0x000fe200078ec0ff */
[----:B------:R-:W-:Y:S01]  /*70c0*/  FMUL R26, R47, R30 ;  /* 0x0000001e2f1a7220 */ /* 0x000fe20000400000 */
[----:B------:R-:W-:Y:S01]  /*70d0*/  FFMA R27, R49, R69, R27 ;  /* 0x00000045311b7223 */ /* 0x000fe2000000001b */
[----:B------:R-:W-:Y:S01]  /*70e0*/  FMUL R31, R47, R31 ;  /* 0x0000001f2f1f7220 */ /* 0x000fe20000400000 */
[----:B------:R-:W-:Y:S01]  /*70f0*/  FFMA R24, R49, R70, R24 ;  /* 0x0000004631187223 */ /* 0x000fe20000000018 */
[----:B------:R-:W-:Y:S01]  /*7100*/  FMUL R28, R47, R32 ;  /* 0x000000202f1c7220 */ /* 0x000fe20000400000 */
[----:B------:R-:W-:Y:S01]  /*7110*/  FFMA R25, R49, R71, R25 ;  /* 0x0000004731197223 */ /* 0x000fe20000000019 */
[----:B------:R-:W-:Y:S01]  /*7120*/  SHF.L.U32 R76, R79, 0x10, RZ ;  /* 0x000000104f4c7819 */ /* 0x000fe200000006ff */
[----:B------:R-:W-:Y:S01]  /*7130*/  FMUL R29, R47, R33 ;  /* 0x000000212f1d7220 */ /* 0x000fe20000400000 */
[----:B------:R-:W-:Y:S01]  /*7140*/  F2FP.BF16.F32.PACK_AB R16, R17, R16 ;  /* 0x000000101110723e */ /* 0x000fe200000010ff */
[----:B------:R-:W-:Y:S01]  /*7150*/  FFMA R26, R49, R72, R26 ;  /* 0x00000048311a7223 */ /* 0x000fe2000000001a */
[----:B------:R-:W-:Y:S01]  /*7160*/  LOP3.LUT R77, R79, 0xffff0000, RZ, 0xc0, !PT ;  /* 0xffff00004f4d7812 */ /* 0x000fe200078ec0ff */
[----:B------:R-:W-:Y:S01]  /*7170*/  FMUL R30, R47, R34 ;  /* 0x000000222f1e7220 */ /* 0x000fe20000400000 */
[----:B------:R-:W-:Y:S01]  /*7180*/  F2FP.BF16.F32.PACK_AB R17, R23, R18 ;  /* 0x000000121711723e */ /* 0x000fe200000010ff */
[----:B------:R-:W-:Y:S01]  /*7190*/  FFMA R31, R49, R73, R31 ;  /* 0x00000049311f7223 */ /* 0x000fe2000000001f */
[----:B------:R-:W-:Y:S01]  /*71a0*/  FMUL R35, R47, R35 ;  /* 0x000000232f237220 */ /* 0x000fe20000400000 */
[----:B------:R-:W-:Y:S01]  /*71b0*/  F2FP.BF16.F32.PACK_AB R18, R21, R20 ;  /* 0x000000141512723e */ /* 0x000fe200000010ff */
[----:B------:R-:W-:Y:S01]  /*71c0*/  FFMA R28, R49, R74, R28 ;  /* 0x0000004a311c7223 */ /* 0x000fe2000000001c */
[----:B------:R-:W-:Y:S01]  /*71d0*/  F2FP.BF16.F32.PACK_AB R19, R27, R22 ;  /* 0x000000161b13723e */ /* 0x000fe200000010ff */
[C---:B------:R-:W-:Y:S01]  /*71e0*/  FFMA R29, R49.reuse, R75, R29 ;  /* 0x0000004b311d7223 */ /* 0x040fe2000000001d */
[C---:B------:R-:W-:Y:S01]  /*71f0*/  FFMA R30, R49.reuse, R76, R30 ;  /* 0x0000004c311e7223 */ /* 0x040fe2000000001e */
[----:B------:R-:W-:Y:S01]  /*7200*/  FFMA R35, R49, R77, R35 ;  /* 0x0000004d31237223 */ /* 0x000fe20000000023 */
[----:B------:R-:W-:Y:S01]  /*7210*/  F2FP.BF16.F32.PACK_AB R24, R25, R24 ;  /* 0x000000181918723e */ /* 0x000fe200000010ff */
[----:B------:R1:W-:Y:S01]  /*7220*/  STS.128 [R105+0x20], R16 ;  /* 0x0000201069007388 */ /* 0x0003e20000000c00 */
[----:B------:R-:W-:Y:S02]  /*7230*/  F2FP.BF16.F32.PACK_AB R25, R31, R26 ;  /* 0x0000001a1f19723e */ /* 0x000fe400000010ff */
[----:B------:R-:W-:Y:S02]  /*7240*/  F2FP.BF16.F32.PACK_AB R26, R29, R28 ;  /* 0x0000001c1d1a723e */ /* 0x000fe400000010ff */
[----:B------:R-:W-:Y:S02]  /*7250*/  F2FP.BF16.F32.PACK_AB R27, R35, R30 ;  /* 0x0000001e231b723e */ /* 0x000fe400000010ff */
[----:B------:R-:W-:Y:S05]  /*7260*/  IADD3 R0, PT, PT, R98, R106, RZ ;  /* 0x0000006a62007210 */ /* 0x000fea0007ffe0ff */
        /* <DEDUP_REMOVED lines=9> */
[----:B------:R-:W-:Y:S02]  /*7300*/  UIADD3 UR10, UP0, UPT, UR54, 0x680, URZ ;  /* 0x00000680360a7890 */ /* 0x000fe4000ff1e0ff */
[----:B------:R-:W-:Y:S02]  /*7310*/  UIADD3 UR5, UPT, UPT, UR41, 0x20, URZ ;  /* 0x0000002029057890 */ /* 0x000fe4000fffe0ff */
[----:B------:R-:W-:Y:S02]  /*7320*/  UIADD3 UR4, UPT, UPT, UR48, 0x200, UR8 ;  /* 0x0000020030047890 */ /* 0x000fe4000fffe008 */
[----:B------:R-:W-:Y:S01]  /*7330*/  UIADD3.X UR11, UPT, UPT, URZ, UR55, URZ, UP0, !UPT ;  /* 0x00000037ff0b7290 */ /* 0x000fe200087fe4ff */
[----:B------:R-:W-:Y:S01]  /*7340*/  UMOV UR6, UR42 ;  /* 0x0000002a00067c82 */ /* 0x000fe20008000000 */
[----:B------:R-:W-:Y:S07]  /*7350*/  UMOV UR7, UR36 ;  /* 0x0000002400077c82 */ /* 0x000fee0008000000 */
[----:B------:R2:W-:Y:S02]  /*7360*/  UTMASTG.3D [UR4], [UR10] ;  /* 0x000000040a0073b5 */ /* 0x0005e40008010000 */
[----:B--2---:R0:W-:Y:S02]  /*7370*/  UTMACMDFLUSH ;  /* 0x00000000000079b7 */ /* 0x0041e40000000000 */
.L_x_106:
[----:B------:R-:W-:Y:S05]  /*7380*/  BSYNC.RECONVERGENT B0 ;  /* 0x0000000000007941 */ /* 0x000fea0003800200 */
.L_x_105:
[----:B------:R-:W-:Y:S01]  /*7390*/  UIADD3 UR43, UPT, UPT, UR43, 0x1, URZ ;  /* 0x000000012b2b7890 */ /* 0x000fe2000fffe0ff */
[----:B------:R-:W-:Y:S03]  /*73a0*/  BSSY.RECONVERGENT B0, `(.L_x_107) ;  /* 0x0000008000007945 */ /* 0x000fe60003800200 */
[----:B------:R-:W-:Y:S04]  /*73b0*/  UISETP.NE.AND UP0, UPT, UR43, 0x3, UPT ;  /* 0x000000032b00788c */ /* 0x000fe8000bf05270 */
[----:B------:R-:W-:Y:S02]  /*73c0*/  UISETP.EQ.XOR UP1, UPT, UR40, 0x3, !UP0 ;  /* 0x000000032800788c */ /* 0x000fe4000c722a70 */
[----:B------:R-:W-:Y:S02]  /*73d0*/  USEL UR56, UR43, URZ, UP0 ;  /* 0x000000ff2b387287 */ /* 0x000fe40008000000 */
[----:B------:R-:W-:Y:S04]  /*73e0*/  USEL UR4, URZ, 0x1, !UP1 ;  /* 0x00000001ff047887 */ /* 0x000fe8000c800000 */
[----:B------:R-:W-:Y:S01]  /*73f0*/  ULOP3.LUT UR51, UR51, UR4, URZ, 0x3c, !UPT ;  /* 0x0000000433337292 */ /* 0x000fe2000f8e3cff */
[----:B------:R-:W-:Y:S11]  /*7400*/  @P0 BRA `(.L_x_108) ;  /* 0x0000000000040947 */ /* 0x000ff60003800000 */
[----:B------:R-:W-:Y:S04]  /*7410*/  DEPBAR.LE SB0, 0x1 ;  /* 0x000080400000791a */ /* 0x000fe80000000000 */
.L_x_108:
[----:B------:R-:W-:Y:S05]  /*7420*/  BSYNC.RECONVERGENT B0 ;  /* 0x0000000000007941 */ /* 0x000fea0003800200 */
.L_x_107:
[----:B------:R-:W-:Y:S01]  /*7430*/  BAR.SYNC.DEFER_BLOCKING 0x1, 0x80 ;  /* 0x0042000000007b1d */ /* 0x000fe20000010000 */
[----:B------:R-:W-:Y:S01]  /*7440*/  UISETP.NE.AND UP0, UPT, UR50, -0x2, UPT ;  /* 0xfffffffe3200788c */ /* 0x000fe2000bf05270 */
[----:B------:R-:W-:Y:S08]  /*7450*/  IADD3 R45, PT, PT, R45, 0x1, RZ ;  /* 0x000000012d2d7810 */ /* 0x000ff00007ffe0ff */
[----:B------:R-:W-:Y:S05]  /*7460*/  BRA.U !UP0, `(.L_x_109) ;  /* 0x0000000108287547 */ /* 0x000fea000b800000 */
[----:B------:R-:W-:Y:S01]  /*7470*/  ISETP.NE.AND P0, PT, R104, RZ, PT ;  /* 0x000000ff6800720c */ /* 0x000fe20003f05270 */
[----:B------:R-:W-:Y:S01]  /*7480*/  IMAD.U32 R2, RZ, RZ, UR49 ;  /* 0x00000031ff027e24 */ /* 0x000fe2000f8e00ff */
[----:B------:R-:W-:Y:S01]  /*7490*/  UIADD3 UR49, UPT, UPT, UR49, 0x1, URZ ;  /* 0x0000000131317890 */ /* 0x000fe2000fffe0ff */
[----:B-1----:R-:W-:Y:S03]  /*74a0*/  IMAD.U32 R0, RZ, RZ, UR37 ;  /* 0x00000025ff007e24 */ /* 0x002fe6000f8e00ff */
[----:B------:R-:W-:Y:S04]  /*74b0*/  UISETP.NE.AND UP0, UPT, UR49, 0x3, UPT ;  /* 0x000000033100788c */ /* 0x000fe8000bf05270 */
[----:B------:R-:W-:Y:S03]  /*74c0*/  USEL UR49, UR49, URZ, UP0 ;  /* 0x000000ff31317287 */ /* 0x000fe60008000000 */
[----:B------:R-:W-:Y:S05]  /*74d0*/  @P0 LEA R2, R2, UR48, 0x3 ;  /* 0x0000003002020c11 */ /* 0x000fea000f8e18ff */
[----:B------:R-:W-:Y:S05]  /*74e0*/  @P0 VIADD R2, R2, 0x58 ;  /* 0x0000005802020836 */ /* 0x000fea0000000000 */
[----:B------:R-:W-:Y:S04]  /*74f0*/  @P0 PRMT R0, R0, 0x654, R2 ;  /* 0x0000065400000816 */ /* 0x000fe80000000002 */
[----:B------:R2:W-:Y:S03]  /*7500*/  @P0 SYNCS.ARRIVE.TRANS64.RED.A1T0 RZ, [R0+URZ], RZ ;  /* 0x000000ff00ff09a7 */ /* 0x0005e600081004ff */
.L_x_109:
[----:B------:R-:W-:Y:S01]  /*7510*/  ISETP.NE.AND P2, PT, R101, RZ, PT ;  /* 0x000000ff6500720c */ /* 0x000fe20003f45270 */
[----:B------:R-:W-:Y:S01]  /*7520*/  UIADD3 UR50, UPT, UPT, UR50, 0x2, URZ ;  /* 0x0000000232327890 */ /* 0x000fe2000fffe0ff */
[----:B------:R-:W-:Y:S01]  /*7530*/  ISETP.NE.AND P0, PT, R103, 0x2, PT ;  /* 0x000000026700780c */ /* 0x000fe20003f05270 */
[----:B------:R-:W-:Y:S01]  /*7540*/  IMAD.IADD R14, R43, 0x1, R86 ;  /* 0x000000012b0e7824 */ /* 0x000fe200078e0256 */
[----:B------:R-:W-:Y:S01]  /*7550*/  ISETP.NE.AND P1, PT, R45, 0x4, PT ;  /* 0x000000042d00780c */ /* 0x000fe20003f25270 */
[----:B------:R-:W-:Y:S01]  /*7560*/  IMAD.IADD R15, R44, 0x1, R87 ;  /* 0x000000012c0f7824 */ /* 0x000fe200078e0257 */
[----:B------:R-:W-:Y:S02]  /*7570*/  SEL R2, RZ, 0x1, P0 ;  /* 0x00000001ff027807 */ /* 0x000fe40000000000 */
[----:B-12---:R-:W-:Y:S02]  /*7580*/  SEL R0, RZ, 0x1, P1 ;  /* 0x00000001ff007807 */ /* 0x006fe40000800000 */
[----:B------:R-:W-:Y:S02]  /*7590*/  LOP3.LUT R96, R96, R2, RZ, 0x3c, !PT ;  /* 0x0000000260607212 */ /* 0x000fe400078e3cff */
[----:B------:R-:W-:Y:S02]  /*75a0*/  LOP3.LUT R97, R97, R0, RZ, 0x3c, !PT ;  /* 0x0000000061617212 */ /* 0x000fe400078e3cff */
[----:B------:R-:W-:Y:S02]  /*75b0*/  @P2 R2UR UR36, R95 ;  /* 0x000000005f2422ca */ /* 0x000fe400000e0000 */
[----:B------:R-:W-:Y:S02]  /*75c0*/  SEL R103, R103, RZ, P0 ;  /* 0x000000ff67677207 */ /* 0x000fe40000000000 */
[----:B------:R-:W-:Y:S01]  /*75d0*/  SEL R45, R45, RZ, P1 ;  /* 0x000000ff2d2d7207 */ /* 0x000fe20000800000 */
[----:B------:R-:W-:Y:S10]  /*75e0*/  @P2 BRA `(.L_x_110) ;  /* 0xffffffd800042947 */ /* 0x000ff4000383ffff */
[----:B------:R-:W-:-:S09]  /*75f0*/  UISETP.NE.AND UP0, UPT, UR53, URZ, UPT ;  /* 0x000000ff3500728c */ /* 0x000fd2000bf05270 */
[----:B------:R-:W-:Y:S05]  /*7600*/  BRA.U !UP0, `(.L_x_111) ;  /* 0x0000000108487547 */ /* 0x000fea000b800000 */
[----:B------:R-:W1:Y:S02]  /*7610*/  LDCU.64 UR4, c[0x0][0x890] ;  /* 0x00011200ff0477ac */ /* 0x000e640008000a00 */
[----:B-1----:R-:W-:-:S04]  /*7620*/  UISETP.NE.U32.AND UP0, UPT, UR4, URZ, UPT ;  /* 0x000000ff0400728c */ /* 0x002fc8000bf05070 */
[----:B------:R-:W-:-:S09]  /*7630*/  UISETP.NE.AND.EX UP0, UPT, UR5, URZ, UPT, UP0 ;  /* 0x000000ff0500728c */ /* 0x000fd2000bf05300 */
[----:B------:R-:W-:Y:S05]  /*7640*/  BRA.U UP0, `(.L_x_112) ;  /* 0x00000001000c7547 */ /* 0x000fea000b800000 */
[----:B------:R-:W-:-:S13]  /*7650*/  FSETP.NEU.AND P0, PT, R49, RZ, PT ;  /* 0x000000ff3100720b */ /* 0x000fda0003f0d000 */
[----:B------:R-:W-:Y:S05]  /*7660*/  @!P0 EXIT ;  /* 0x000000000000894d */ /* 0x000fea0003800000 */
[----:B------:R-:W-:Y:S05]  /*7670*/  BRA `(.L_x_111) ;  /* 0x00000000002c7947 */ /* 0x000fea0003800000 */
.L_x_112:
[----:B------:R-:W-:Y:S01]  /*7680*/  ISETP.NE.AND P0, PT, R102, RZ, PT ;  /* 0x000000ff6600720c */ /* 0x000fe20003f05270 */
[----:B------:R-:W-:-:S12]  /*7690*/  BSSY.RECONVERGENT B0, `(.L_x_111) ;  /* 0x0000009000007945 */ /* 0x000fd80003800200 */
[----:B------:R-:W-:Y:S05]  /*76a0*/  @P0 BRA `(.L_x_113) ;  /* 0x0000000000140947 */ /* 0x000fea0003800000 */
[----:B------:R-:W1:Y:S02]  /*76b0*/  LDCU.64 UR4, c[0x0][0x888] ;  /* 0x00011100ff0477ac */ /* 0x000e640008000a00 */
[----:B-1----:R-:W-:-:S04]  /*76c0*/  ISETP.NE.U32.AND P0, PT, RZ, UR4, PT ;  /* 0x00000004ff007c0c */ /* 0x002fc8000bf05070 */
[----:B------:R-:W-:-:S13]  /*76d0*/  ISETP.NE.AND.EX P0, PT, RZ, UR5, PT, P0 ;  /* 0x00000005ff007c0c */ /* 0x000fda000bf05300 */
[----:B------:R-:W-:Y:S05]  /*76e0*/  @!P0 EXIT ;  /* 0x000000000000894d */ /* 0x000fea0003800000 */
[----:B------:R-:W-:Y:S05]  /*76f0*/  BRA `(.L_x_114) ;  /* 0x0000000000087947 */ /* 0x000fea0003800000 */
.L_x_113:
[----:B------:R-:W-:-:S13]  /*7700*/  FSETP.NEU.AND P0, PT, R49, RZ, PT ;  /* 0x000000ff3100720b */ /* 0x000fda0003f0d000 */
[----:B------:R-:W-:Y:S05]  /*7710*/  @!P0 EXIT ;  /* 0x000000000000894d */ /* 0x000fea0003800000 */
.L_x_114:
[----:B------:R-:W-:Y:S05]  /*7720*/  BSYNC.RECONVERGENT B0 ;  /* 0x0000000000007941 */ /* 0x000fea0003800200 */
.L_x_111:
[----:B------:R-:W-:Y:S01]  /*7730*/  ULEA UR4, UR49, UR48, 0x3 ;  /* 0x0000003031047291 */ /* 0x000fe2000f8e18ff */
[----:B------:R-:W-:-:S04]  /*7740*/  DEPBAR.LE SB0, 0x0 ;  /* 0x000080000000791a */ /* 0x000fc80000000000 */
[----:B------:R-:W-:-:S04]  /*7750*/  UIADD3 UR4, UPT, UPT, UR4, 0x58, URZ ;  /* 0x0000005804047890 */ /* 0x000fc8000fffe0ff */
[----:B------:R-:W-:-:S09]  /*7760*/  UPRMT UR4, UR37, 0x654, UR4 ;  /* 0x0000065425047896 */ /* 0x000fd20008000004 */
[----:B------:R-:W-:Y:S01]  /*7770*/  SYNCS.ARRIVE.TRANS64.RED.A1T0 RZ, [UR4], RZ ;  /* 0x000000ffffff79a7 */ /* 0x000fe20008100404 */
[----:B------:R-:W-:Y:S05]  /*7780*/  EXIT ;  /* 0x000000000000794d */ /* 0x000fea0003800000 */
.L_x_19:
[----:B--2---:R2:W1:Y:S02]  /*7790*/  SYNCS.PHASECHK.TRANS64.TRYWAIT P0, [R2+URZ+0xf0], R3 ;  /* 0x0000f003020075a7 */ /* 0x00446400080011ff */
[----:B-1----:R-:W-:Y:S05]  /*77a0*/  @!P0 NANOSLEEP.SYNCS 0x989680 ;  /* 0x009896800000895d */ /* 0x002fea0003900000 */
[----:B------:R-:W1:Y:S02]  /*77b0*/  @!P0 SYNCS.PHASECHK.TRANS64 P0, [R2+URZ+0xf0], R3 ;  /* 0x0000f003020085a7 */ /* 0x000e6400080010ff */
[----:B-1----:R-:W-:Y:S05]  /*77c0*/  @!P0 BRA `(.L_x_19) ;  /* 0xfffffffc00f08947 */ /* 0x002fea000383ffff */
[----:B------:R-:W-:Y:S05]  /*77d0*/  BRA `(.L_x_115) ;  /* 0xffffff9c00787947 */ /* 0x000fea000383ffff */
.L_x_22:
[----:B-1----:R-:W-:-:S07]  /*77e0*/  MOV R2, UR33 ;  /* 0x0000002100027c02 */ /* 0x002fce0008000f00 */
.L_x_116:
[----:B-1----:R1:W2:Y:S02]  /*77f0*/  SYNCS.PHASECHK.TRANS64.TRYWAIT P0, [R2+URZ+0x20], R4 ;  /* 0x00002004020075a7 */ /* 0x0022a400080011ff */
[----:B--2---:R-:W-:Y:S05]  /*7800*/  @!P0 NANOSLEEP.SYNCS 0x989680 ;  /* 0x009896800000895d */ /* 0x004fea0003900000 */
[----:B------:R-:W2:Y:S02]  /*7810*/  @!P0 SYNCS.PHASECHK.TRANS64 P0, [R2+URZ+0x20], R4 ;  /* 0x00002004020085a7 */ /* 0x000ea400080010ff */
[----:B--2---:R-:W-:Y:S05]  /*7820*/  @!P0 BRA `(.L_x_116) ;  /* 0xfffffffc00f08947 */ /* 0x004fea000383ffff */
[----:B------:R-:W-:Y:S05]  /*7830*/  BRA `(.L_x_21) ;  /* 0xffffff9c00c87947 */ /* 0x000fea000383ffff */
.L_x_28:
[----:B-1----:R-:W-:-:S07]  /*7840*/  MOV R2, UR33 ;  /* 0x0000002100027c02 */ /* 0x002fce0008000f00 */
.L_x_117:
[----:B-1----:R1:W2:Y:S02]  /*7850*/  SYNCS.PHASECHK.TRANS64.TRYWAIT P0, [R2+URZ+0x20], R4 ;  /* 0x00002004020075a7 */ /* 0x0022a400080011ff */
[----:B--2---:R-:W-:Y:S05]  /*7860*/  @!P0 NANOSLEEP.SYNCS 0x989680 ;  /* 0x009896800000895d */ /* 0x004fea0003900000 */
[----:B------:R-:W2:Y:S02]  /*7870*/  @!P0 SYNCS.PHASECHK.TRANS64 P0, [R2+URZ+0x20], R4 ;  /* 0x00002004020085a7 */ /* 0x000ea400080010ff */
[----:B--2---:R-:W-:Y:S05]  /*7880*/  @!P0 BRA `(.L_x_117) ;  /* 0xfffffffc00f08947 */ /* 0x004fea000383ffff */
[----:B------:R-:W-:Y:S05]  /*7890*/  BRA `(.L_x_27) ;  /* 0xffffffa000a07947 */ /* 0x000fea000383ffff */
.L_x_32:
[----:B-1----:R1:W2:Y:S02]  /*78a0*/  SYNCS.PHASECHK.TRANS64.TRYWAIT P0, [R2+URZ+0x80], R3 ;  /* 0x00008003020075a7 */ /* 0x0022a400080011ff */
[----:B--2---:R-:W-:Y:S05]  /*78b0*/  @!P0 NANOSLEEP.SYNCS 0x989680 ;  /* 0x009896800000895d */ /* 0x004fea0003900000 */
[----:B------:R-:W2:Y:S02]  /*78c0*/  @!P0 SYNCS.PHASECHK.TRANS64 P0, [R2+URZ+0x80], R3 ;  /* 0x00008003020085a7 */ /* 0x000ea400080010ff */
[----:B--2---:R-:W-:Y:S05]  /*78d0*/  @!P0 BRA `(.L_x_32) ;  /* 0xfffffffc00f08947 */ /* 0x004fea000383ffff */
[----:B------:R-:W-:Y:S05]  /*78e0*/  BRA `(.L_x_118) ;  /* 0xffffffa400587947 */ /* 0x000fea000383ffff */
.L_x_36:
[----:B----4-:R-:W-:-:S07]  /*78f0*/  MOV R0, UR5 ;  /* 0x0000000500007c02 */ /* 0x010fce0008000f00 */
.L_x_119:
[----:B-1----:R1:W2:Y:S02]  /*7900*/  SYNCS.PHASECHK.TRANS64.TRYWAIT P0, [R0+URZ], R2 ;  /* 0x00000002000075a7 */ /* 0x0022a400080011ff */
[----:B--2---:R-:W-:Y:S05]  /*7910*/  @!P0 NANOSLEEP.SYNCS 0x989680 ;  /* 0x009896800000895d */ /* 0x004fea0003900000 */
[----:B------:R-:W2:Y:S02]  /*7920*/  @!P0 SYNCS.PHASECHK.TRANS64 P0, [R0+URZ], R2 ;  /* 0x00000002000085a7 */ /* 0x000ea400080010ff */
[----:B--2---:R-:W-:Y:S05]  /*7930*/  @!P0 BRA `(.L_x_119) ;  /* 0xfffffffc00f08947 */ /* 0x004fea000383ffff */
[----:B------:R-:W-:Y:S05]  /*7940*/  BRA `(.L_x_120) ;  /* 0xffffffa800c87947 */ /* 0x000fea000383ffff */
.L_x_37:
[----:B----4-:R-:W-:-:S07]  /*7950*/  MOV R0, UR5 ;  /* 0x0000000500007c02 */ /* 0x010fce0008000f00 */
.L_x_121:
[----:B-1----:R1:W2:Y:S02]  /*7960*/  SYNCS.PHASECHK.TRANS64.TRYWAIT P0, [R0+URZ], R3 ;  /* 0x00000003000075a7 */ /* 0x0022a400080011ff */
[----:B--2---:R-:W-:Y:S05]  /*7970*/  @!P0 NANOSLEEP.SYNCS 0x989680 ;  /* 0x009896800000895d */ /* 0x004fea0003900000 */
[----:B------:R-:W2:Y:S02]  /*7980*/  @!P0 SYNCS.PHASECHK.TRANS64 P0, [R0+URZ], R3 ;  /* 0x00000003000085a7 */ /* 0x000ea400080010ff */
[----:B--2---:R-:W-:Y:S05]  /*7990*/  @!P0 BRA `(.L_x_121) ;  /* 0xfffffffc00f08947 */ /* 0x004fea000383ffff */
[----:B------:R-:W-:Y:S05]  /*79a0*/  BRA `(.L_x_122) ;  /* 0xffffffa800d47947 */ /* 0x000fea000383ffff */
.L_x_38:
[----:B----4-:R-:W-:-:S07]  /*79b0*/  MOV R0, UR5 ;  /* 0x0000000500007c02 */ /* 0x010fce0008000f00 */
.L_x_123:
[----:B-1----:R1:W2:Y:S02]  /*79c0*/  SYNCS.PHASECHK.TRANS64.TRYWAIT P0, [R0+URZ], R3 ;  /* 0x00000003000075a7 */ /* 0x0022a400080011ff */
[----:B--2---:R-:W-:Y:S05]  /*79d0*/  @!P0 NANOSLEEP.SYNCS 0x989680 ;  /* 0x009896800000895d */ /* 0x004fea0003900000 */
[----:B------:R-:W2:Y:S02]  /*79e0*/  @!P0 SYNCS.PHASECHK.TRANS64 P0, [R0+URZ], R3 ;  /* 0x00000003000085a7 */ /* 0x000ea400080010ff */
[----:B--2---:R-:W-:Y:S05]  /*79f0*/  @!P0 BRA `(.L_x_123) ;  /* 0xfffffffc00f08947 */ /* 0x004fea000383ffff */
[----:B------:R-:W-:Y:S05]  /*7a00*/  BRA `(.L_x_124) ;  /* 0xffffffa800e07947 */ /* 0x000fea000383ffff */
.L_x_41:
[----:B-1----:R1:W2:Y:S02]  /*7a10*/  SYNCS.PHASECHK.TRANS64.TRYWAIT P0, [R0+URZ+0xe0], R4 ;  /* 0x0000e004000075a7 */ /* 0x0022a400080011ff */
[----:B--2---:R-:W-:Y:S05]  /*7a20*/  @!P0 NANOSLEEP.SYNCS 0x989680 ;  /* 0x009896800000895d */ /* 0x004fea0003900000 */
[----:B------:R-:W2:Y:S02]  /*7a30*/  @!P0 SYNCS.PHASECHK.TRANS64 P0, [R0+URZ+0xe0], R4 ;  /* 0x0000e004000085a7 */ /* 0x000ea400080010ff */
[----:B--2---:R-:W-:Y:S05]  /*7a40*/  @!P0 BRA `(.L_x_41) ;  /* 0xfffffffc00f08947 */ /* 0x004fea000383ffff */
[----:B------:R-:W-:Y:S05]  /*7a50*/  BRA `(.L_x_125) ;  /* 0xffffffac003c7947 */ /* 0x000fea000383ffff */
.L_x_42:
[----:B------:R-:W-:-:S07]  /*7a60*/  MOV R0, UR5 ;  /* 0x0000000500007c02 */ /* 0x000fce0008000f00 */
.L_x_126:
[----:B-1----:R1:W2:Y:S02]  /*7a70*/  SYNCS.PHASECHK.TRANS64.TRYWAIT P0, [R0+URZ+0x90], R5 ;  /* 0x00009005000075a7 */ /* 0x0022a400080011ff */
[----:B--2---:R-:W-:Y:S05]  /*7a80*/  @!P0 NANOSLEEP.SYNCS 0x989680 ;  /* 0x009896800000895d */ /* 0x004fea0003900000 */
[----:B------:R-:W2:Y:S02]  /*7a90*/  @!P0 SYNCS.PHASECHK.TRANS64 P0, [R0+URZ+0x90], R5 ;  /* 0x00009005000085a7 */ /* 0x000ea400080010ff */
[----:B--2---:R-:W-:Y:S05]  /*7aa0*/  @!P0 BRA `(.L_x_126) ;  /* 0xfffffffc00f08947 */ /* 0x004fea000383ffff */
[----:B------:R-:W-:Y:S05]  /*7ab0*/  BRA `(.L_x_127) ;  /* 0xffffffac004c7947 */ /* 0x000fea000383ffff */
.L_x_43:
[----:B-1----:R1:W2:Y:S02]  /*7ac0*/  SYNCS.PHASECHK.TRANS64.TRYWAIT P1, [R0+URZ+0x80], R4 ;  /* 0x00008004000075a7 */ /* 0x0022a400080211ff */
[----:B--2---:R-:W-:Y:S05]  /*7ad0*/  @!P1 NANOSLEEP.SYNCS 0x989680 ;  /* 0x009896800000995d */ /* 0x004fea0003900000 */
[----:B------:R-:W2:Y:S02]  /*7ae0*/  @!P1 SYNCS.PHASECHK.TRANS64 P1, [R0+URZ+0x80], R4 ;  /* 0x00008004000095a7 */ /* 0x000ea400080210ff */
[----:B--2---:R-:W-:Y:S05]  /*7af0*/  @!P1 BRA `(.L_x_43) ;  /* 0xfffffffc00f09947 */ /* 0x004fea000383ffff */
[----:B------:R-:W-:Y:S05]  /*7b00*/  BRA `(.L_x_128) ;  /* 0xffffffac007c7947 */ /* 0x000fea000383ffff */
.L_x_46:
[----:B------:R-:W-:-:S07]  /*7b10*/  MOV R0, UR5 ;  /* 0x0000000500007c02 */ /* 0x000fce0008000f00 */
.L_x_129:
[----:B-1----:R1:W2:Y:S02]  /*7b20*/  SYNCS.PHASECHK.TRANS64.TRYWAIT P0, [R0+URZ+0x90], R2 ;  /* 0x00009002000075a7 */ /* 0x0022a400080011ff */
[----:B--2---:R-:W-:Y:S05]  /*7b30*/  @!P0 NANOSLEEP.SYNCS 0x989680 ;  /* 0x009896800000895d */ /* 0x004fea0003900000 */
[----:B------:R-:W2:Y:S02]  /*7b40*/  @!P0 SYNCS.PHASECHK.TRANS64 P0, [R0+URZ+0x90], R2 ;  /* 0x00009002000085a7 */ /* 0x000ea400080010ff */
[----:B--2---:R-:W-:Y:S05]  /*7b50*/  @!P0 BRA `(.L_x_129) ;  /* 0xfffffffc00f08947 */ /* 0x004fea000383ffff */
[----:B------:R-:W-:Y:S05]  /*7b60*/  BRA `(.L_x_45) ;  /* 0xffffffac00d07947 */ /* 0x000fea000383ffff */
.L_x_53:
[----:B-1----:R1:W2:Y:S02]  /*7b70*/  SYNCS.PHASECHK.TRANS64.TRYWAIT P1, [R0+URZ+0x80], R2 ;  /* 0x00008002000075a7 */ /* 0x0022a400080211ff */
[----:B--2---:R-:W-:Y:S05]  /*7b80*/  @!P1 NANOSLEEP.SYNCS 0x989680 ;  /* 0x009896800000995d */ /* 0x004fea0003900000 */
[----:B------:R-:W2:Y:S02]  /*7b90*/  @!P1 SYNCS.PHASECHK.TRANS64 P1, [R0+URZ+0x80], R2 ;  /* 0x00008002000095a7 */ /* 0x000ea400080210ff */
[----:B--2---:R-:W-:Y:S05]  /*7ba0*/  @!P1 BRA `(.L_x_53) ;  /* 0xfffffffc00f09947 */ /* 0x004fea000383ffff */
[----:B------:R-:W-:Y:S05]  /*7bb0*/  BRA `(.L_x_130) ;  /* 0xffffffb400607947 */ /* 0x000fea000383ffff */
.L_x_54:
[----:B------:R-:W-:-:S07]  /*7bc0*/  MOV R2, UR6 ;  /* 0x0000000600027c02 */ /* 0x000fce0008000f00 */
.L_x_131:
[----:B-1----:R1:W2:Y:S02]  /*7bd0*/  SYNCS.PHASECHK.TRANS64.TRYWAIT P0, [R2+URZ+0xc0], R0 ;  /* 0x0000c000020075a7 */ /* 0x0022a400080011ff */
[----:B--2---:R-:W-:Y:S05]  /*7be0*/  @!P0 NANOSLEEP.SYNCS 0x989680 ;  /* 0x009896800000895d */ /* 0x004fea0003900000 */
[----:B------:R-:W2:Y:S02]  /*7bf0*/  @!P0 SYNCS.PHASECHK.TRANS64 P0, [R2+URZ+0xc0], R0 ;  /* 0x0000c000020085a7 */ /* 0x000ea400080010ff */
[----:B--2---:R-:W-:Y:S05]  /*7c00*/  @!P0 BRA `(.L_x_131) ;  /* 0xfffffffc00f08947 */ /* 0x004fea000383ffff */
[----:B------:R-:W-:Y:S05]  /*7c10*/  BRA `(.L_x_132) ;  /* 0xffffffb400987947 */ /* 0x000fea000383ffff */
.L_x_57:
[----:B------:R-:W-:Y:S07]  /*7c20*/  MOV R0, UR11 ;  /* 0x0000000b00007c02 */ /* 0x000fee0008000f00 */
.L_x_133:
[----:B-1----:R1:W2:Y:S02]  /*7c30*/  SYNCS.PHASECHK.TRANS64.TRYWAIT P0, [R0+URZ], R2 ;  /* 0x00000002000075a7 */ /* 0x0022a400080011ff */
[----:B--2---:R-:W-:Y:S05]  /*7c40*/  @!P0 NANOSLEEP.SYNCS 0x989680 ;  /* 0x009896800000895d */ /* 0x004fea0003900000 */
[----:B------:R-:W2:Y:S02]  /*7c50*/  @!P0 SYNCS.PHASECHK.TRANS64 P0, [R0+URZ], R2 ;  /* 0x00000002000085a7 */ /* 0x000ea400080010ff */
[----:B--2---:R-:W-:Y:S05]  /*7c60*/  @!P0 BRA `(.L_x_133) ;  /* 0xfffffffc00f08947 */ /* 0x004fea000383ffff */
[----:B------:R-:W-:Y:S05]  /*7c70*/  BRA `(.L_x_56) ;  /* 0xffffffb400b47947 */ /* 0x000fea000383ffff */
.L_x_60:
[----:B------:R-:W-:-:S07]  /*7c80*/  MOV R0, UR6 ;  /* 0x0000000600007c02 */ /* 0x000fce0008000f00 */
.L_x_134:
[----:B--2---:R2:W4:Y:S02]  /*7c90*/  SYNCS.PHASECHK.TRANS64.TRYWAIT P0, [R0+URZ], R2 ;  /* 0x00000002000075a7 */ /* 0x00452400080011ff */
[----:B----4-:R-:W-:Y:S05]  /*7ca0*/  @!P0 NANOSLEEP.SYNCS 0x989680 ;  /* 0x009896800000895d */ /* 0x010fea0003900000 */
[----:B------:R-:W4:Y:S02]  /*7cb0*/  @!P0 SYNCS.PHASECHK.TRANS64 P0, [R0+URZ], R2 ;  /* 0x00000002000085a7 */ /* 0x000f2400080010ff */
[----:B----4-:R-:W-:Y:S05]  /*7cc0*/  @!P0 BRA `(.L_x_134) ;  /* 0xfffffffc00f08947 */ /* 0x010fea000383ffff */
[----:B------:R-:W-:Y:S05]  /*7cd0*/  BRA `(.L_x_135) ;  /* 0xffffffb800e07947 */ /* 0x000fea000383ffff */
.L_x_61:
[----:B------:R-:W-:-:S07]  /*7ce0*/  MOV R0, UR6 ;  /* 0x0000000600007c02 */ /* 0x000fce0008000f00 */
.L_x_136:
[----:B-1----:R1:W2:Y:S02]  /*7cf0*/  SYNCS.PHASECHK.TRANS64.TRYWAIT P0, [R0+URZ], R3 ;  /* 0x00000003000075a7 */ /* 0x0022a400080011ff */
[----:B--2---:R-:W-:Y:S05]  /*7d00*/  @!P0 NANOSLEEP.SYNCS 0x989680 ;  /* 0x009896800000895d */ /* 0x004fea0003900000 */
[----:B------:R-:W2:Y:S02]  /*7d10*/  @!P0 SYNCS.PHASECHK.TRANS64 P0, [R0+URZ], R3 ;  /* 0x00000003000085a7 */ /* 0x000ea400080010ff */
[----:B--2---:R-:W-:Y:S05]  /*7d20*/  @!P0 BRA `(.L_x_136) ;  /* 0xfffffffc00f08947 */ /* 0x004fea000383ffff */
[----:B------:R-:W-:Y:S05]  /*7d30*/  BRA `(.L_x_137) ;  /* 0xffffffb800ec7947 */ /* 0x000fea000383ffff */
.L_x_62:
[----:B------:R-:W-:-:S07]  /*7d40*/  MOV R0, UR6 ;  /* 0x0000000600007c02 */ /* 0x000fce0008000f00 */
.L_x_138:
[----:B-1----:R1:W2:Y:S02]  /*7d50*/  SYNCS.PHASECHK.TRANS64.TRYWAIT P0, [R0+URZ], R3 ;  /* 0x00000003000075a7 */ /* 0x0022a400080011ff */
[----:B--2---:R-:W-:Y:S05]  /*7d60*/  @!P0 NANOSLEEP.SYNCS 0x989680 ;  /* 0x009896800000895d */ /* 0x004fea0003900000 */
[----:B------:R-:W2:Y:S02]  /*7d70*/  @!P0 SYNCS.PHASECHK.TRANS64 P0, [R0+URZ], R3 ;  /* 0x00000003000085a7 */ /* 0x000ea400080010ff */
[----:B--2---:R-:W-:Y:S05]  /*7d80*/  @!P0 BRA `(.L_x_138) ;  /* 0xfffffffc00f08947 */ /* 0x004fea000383ffff */
[----:B------:R-:W-:Y:S05]  /*7d90*/  BRA `(.L_x_139) ;  /* 0xffffffb800f87947 */ /* 0x000fea000383ffff */
.L_x_63:
[----:B-1----:R-:W-:-:S07]  /*7da0*/  MOV R0, UR7 ;  /* 0x0000000700007c02 */ /* 0x002fce0008000f00 */
.L_x_140:
[----:B-1----:R1:W2:Y:S02]  /*7db0*/  SYNCS.PHASECHK.TRANS64.TRYWAIT P0, [R0+URZ], R2 ;  /* 0x00000002000075a7 */ /* 0x0022a400080011ff */
[----:B--2---:R-:W-:Y:S05]  /*7dc0*/  @!P0 NANOSLEEP.SYNCS 0x989680 ;  /* 0x009896800000895d */ /* 0x004fea0003900000 */
[----:B------:R-:W2:Y:S02]  /*7dd0*/  @!P0 SYNCS.PHASECHK.TRANS64 P0, [R0+URZ], R2 ;  /* 0x00000002000085a7 */ /* 0x000ea400080010ff */
[----:B--2---:R-:W-:Y:S05]  /*7de0*/  @!P0 BRA `(.L_x_140) ;  /* 0xfffffffc00f08947 */ /* 0x004fea000383ffff */
[----:B------:R-:W-:Y:S05]  /*7df0*/  BRA `(.L_x_141) ;  /* 0xffffffbc00047947 */ /* 0x000fea000383ffff */
.L_x_68:
[----:B--2---:R2:W3:Y:S02]  /*7e00*/  SYNCS.PHASECHK.TRANS64.TRYWAIT P0, [R0+URZ+0x80], R2 ;  /* 0x00008002000075a7 */ /* 0x0044e400080011ff */
[----:B---3--:R-:W-:Y:S05]  /*7e10*/  @!P0 NANOSLEEP.SYNCS 0x989680 ;  /* 0x009896800000895d */ /* 0x008fea0003900000 */
[----:B------:R-:W3:Y:S02]  /*7e20*/  @!P0 SYNCS.PHASECHK.TRANS64 P0, [R0+URZ+0x80], R2 ;  /* 0x00008002000085a7 */ /* 0x000ee400080010ff */
[----:B---3--:R-:W-:Y:S05]  /*7e30*/  @!P0 BRA `(.L_x_68) ;  /* 0xfffffffc00f08947 */ /* 0x008fea000383ffff */
[----:B------:R-:W-:Y:S05]  /*7e40*/  BRA `(.L_x_142) ;  /* 0xffffffc000007947 */ /* 0x000fea000383ffff */
.L_x_71:
[----:B------:R-:W-:Y:S07]  /*7e50*/  MOV R0, UR7 ;  /* 0x0000000700007c02 */ /* 0x000fee0008000f00 */
.L_x_143:
[----:B--2---:R2:W3:Y:S02]  /*7e60*/  SYNCS.PHASECHK.TRANS64.TRYWAIT P0, [R0+URZ+0x78], R2 ;  /* 0x00007802000075a7 */ /* 0x0044e400080011ff */
[----:B---3--:R-:W-:Y:S05]  /*7e70*/  @!P0 NANOSLEEP.SYNCS 0x989680 ;  /* 0x009896800000895d */ /* 0x008fea0003900000 */
[----:B------:R-:W3:Y:S02]  /*7e80*/  @!P0 SYNCS.PHASECHK.TRANS64 P0, [R0+URZ+0x78], R2 ;  /* 0x00007802000085a7 */ /* 0x000ee400080010ff */
[----:B---3--:R-:W-:Y:S05]  /*7e90*/  @!P0 BRA `(.L_x_143) ;  /* 0xfffffffc00f08947 */ /* 0x008fea000383ffff */
[----:B------:R-:W-:Y:S05]  /*7ea0*/  BRA `(.L_x_70) ;  /* 0xffffffc000e07947 */ /* 0x000fea000383ffff */
.L_x_74:
[----:B------:R-:W-:Y:S07]  /*7eb0*/  MOV R0, UR15 ;  /* 0x0000000f00007c02 */ /* 0x000fee0008000f00 */
.L_x_144:
[----:B-1----:R1:W2:Y:S02]  /*7ec0*/  SYNCS.PHASECHK.TRANS64.TRYWAIT P0, [R0+URZ+0x58], R9 ;  /* 0x00005809000075a7 */ /* 0x0022a400080011ff */
[----:B--2---:R-:W-:Y:S05]  /*7ed0*/  @!P0 NANOSLEEP.SYNCS 0x989680 ;  /* 0x009896800000895d */ /* 0x004fea0003900000 */
[----:B------:R-:W2:Y:S02]  /*7ee0*/  @!P0 SYNCS.PHASECHK.TRANS64 P0, [R0+URZ+0x58], R9 ;  /* 0x00005809000085a7 */ /* 0x000ea400080010ff */
[----:B--2---:R-:W-:Y:S05]  /*7ef0*/  @!P0 BRA `(.L_x_144) ;  /* 0xfffffffc00f08947 */ /* 0x004fea000383ffff */
[----:B------:R-:W-:Y:S05]  /*7f00*/  BRA `(.L_x_145) ;  /* 0xffffffc400587947 */ /* 0x000fea000383ffff */
.L_x_75:
[----:B------:R-:W-:Y:S07]  /*7f10*/  MOV R0, UR13 ;  /* 0x0000000d00007c02 */ /* 0x000fee0008000f00 */
.L_x_146:
[----:B-1----:R1:W2:Y:S02]  /*7f20*/  SYNCS.PHASECHK.TRANS64.TRYWAIT P0, [R0+URZ+0x58], R14 ;  /* 0x0000580e000075a7 */ /* 0x0022a400080011ff */
[----:B--2---:R-:W-:Y:S05]  /*7f30*/  @!P0 NANOSLEEP.SYNCS 0x989680 ;  /* 0x009896800000895d */ /* 0x004fea0003900000 */
[----:B------:R-:W2:Y:S02]  /*7f40*/  @!P0 SYNCS.PHASECHK.TRANS64 P0, [R0+URZ+0x58], R14 ;  /* 0x0000580e000085a7 */ /* 0x000ea400080010ff */
[----:B--2---:R-:W-:Y:S05]  /*7f50*/  @!P0 BRA `(.L_x_146) ;  /* 0xfffffffc00f08947 */ /* 0x004fea000383ffff */
[----:B------:R-:W-:Y:S05]  /*7f60*/  BRA `(.L_x_147) ;  /* 0xffffffc400f87947 */ /* 0x000fea000383ffff */
.L_x_77:
[----:B------:R-:W-:-:S07]  /*7f70*/  MOV R0, UR4 ;  /* 0x0000000400007c02 */ /* 0x000fce0008000f00 */
.L_x_148:
[----:B-1----:R1:W3:Y:S02]  /*7f80*/  SYNCS.PHASECHK.TRANS64.TRYWAIT P0, [R0+URZ], R2 ;  /* 0x00000002000075a7 */ /* 0x0022e400080011ff */
[----:B---3--:R-:W-:Y:S05]  /*7f90*/  @!P0 NANOSLEEP.SYNCS 0x989680 ;  /* 0x009896800000895d */ /* 0x008fea0003900000 */
[----:B------:R-:W3:Y:S02]  /*7fa0*/  @!P0 SYNCS.PHASECHK.TRANS64 P0, [R0+URZ], R2 ;  /* 0x00000002000085a7 */ /* 0x000ee400080010ff */
[----:B---3--:R-:W-:Y:S05]  /*7fb0*/  @!P0 BRA `(.L_x_148) ;  /* 0xfffffffc00f08947 */ /* 0x008fea000383ffff */
[----:B------:R-:W-:Y:S05]  /*7fc0*/  BRA `(.L_x_149) ;  /* 0xffffffc800847947 */ /* 0x000fea000383ffff */
.L_x_78:
[----:B------:R-:W-:-:S07]  /*7fd0*/  MOV R0, UR4 ;  /* 0x0000000400007c02 */ /* 0x000fce0008000f00 */
.L_x_150:
[----:B-1----:R1:W3:Y:S02]  /*7fe0*/  SYNCS.PHASECHK.TRANS64.TRYWAIT P0, [R0+URZ], R2 ;  /* 0x00000002000075a7 */ /* 0x0022e400080011ff */
[----:B---3--:R-:W-:Y:S05]  /*7ff0*/  @!P0 NANOSLEEP.SYNCS 0x989680 ;  /* 0x009896800000895d */ /* 0x008fea0003900000 */
[----:B------:R-:W3:Y:S02]  /*8000*/  @!P0 SYNCS.PHASECHK.TRANS64 P0, [R0+URZ], R2 ;  /* 0x00000002000085a7 */ /* 0x000ee400080010ff */
[----:B---3--:R-:W-:Y:S05]  /*8010*/  @!P0 BRA `(.L_x_150) ;  /* 0xfffffffc00f08947 */ /* 0x008fea000383ffff */
[----:B------:R-:W-:Y:S05]  /*8020*/  BRA `(.L_x_151) ;  /* 0xffffffc800907947 */ /* 0x000fea000383ffff */
.L_x_80:
[----:B--2---:R2:W4:Y:S02]  /*8030*/  SYNCS.PHASECHK.TRANS64.TRYWAIT P0, [R0+URZ+0x80], R2 ;  /* 0x00008002000075a7 */ /* 0x00452400080011ff */
[----:B----4-:R-:W-:Y:S05]  /*8040*/  @!P0 NANOSLEEP.SYNCS 0x989680 ;  /* 0x009896800000895d */ /* 0x010fea0003900000 */
[----:B------:R-:W4:Y:S02]  /*8050*/  @!P0 SYNCS.PHASECHK.TRANS64 P0, [R0+URZ+0x80], R2 ;  /* 0x00008002000085a7 */ /* 0x000f2400080010ff */
[----:B----4-:R-:W-:Y:S05]  /*8060*/  @!P0 BRA `(.L_x_80) ;  /* 0xfffffffc00f08947 */ /* 0x010fea000383ffff */
[----:B------:R-:W-:Y:S05]  /*8070*/  BRA `(.L_x_152) ;  /* 0xffffffcc00747947 */ /* 0x000fea000383ffff */
.L_x_90:
[----:B-1----:R1:W3:Y:S02]  /*8080*/  SYNCS.PHASECHK.TRANS64.TRYWAIT P1, [R0+URZ+0x40], R3 ;  /* 0x00004003000075a7 */ /* 0x0022e400080211ff */
[----:B---3--:R-:W-:Y:S05]  /*8090*/  @!P1 NANOSLEEP.SYNCS 0x989680 ;  /* 0x009896800000995d */ /* 0x008fea0003900000 */
[----:B------:R-:W3:Y:S02]  /*80a0*/  @!P1 SYNCS.PHASECHK.TRANS64 P1, [R0+URZ+0x40], R3 ;  /* 0x00004003000095a7 */ /* 0x000ee400080210ff */
[----:B---3--:R-:W-:Y:S05]  /*80b0*/  @!P1 BRA `(.L_x_90) ;  /* 0xfffffffc00f09947 */ /* 0x008fea000383ffff */
[----:B------:R-:W-:Y:S05]  /*80c0*/  BRA `(.L_x_89) ;  /* 0xffffffd800a47947 */ /* 0x000fea000383ffff */
.L_x_92:
[----:B-1----:R1:W4:Y:S02]  /*80d0*/  SYNCS.PHASECHK.TRANS64.TRYWAIT P0, [R73+URZ+0xa0], R2 ;  /* 0x0000a002490075a7 */ /* 0x00232400080011ff */
[----:B----4-:R-:W-:Y:S05]  /*80e0*/  @!P0 NANOSLEEP.SYNCS 0x989680 ;  /* 0x009896800000895d */ /* 0x010fea0003900000 */
[----:B------:R-:W4:Y:S02]  /*80f0*/  @!P0 SYNCS.PHASECHK.TRANS64 P0, [R73+URZ+0xa0], R2 ;  /* 0x0000a002490085a7 */ /* 0x000f2400080010ff */
[----:B----4-:R-:W-:Y:S05]  /*8100*/  @!P0 BRA `(.L_x_92) ;  /* 0xfffffffc00f08947 */ /* 0x010fea000383ffff */
[----:B------:R-:W-:Y:S05]  /*8110*/  BRA `(.L_x_91) ;  /* 0xffffffd800dc7947 */ /* 0x000fea000383ffff */
.L_x_103:
[----:B--2---:R2:W4:Y:S02]  /*8120*/  SYNCS.PHASECHK.TRANS64.TRYWAIT P0, [R2+URZ+0x40], R107 ;  /* 0x0000406b020075a7 */ /* 0x00452400080011ff */
[----:B----4-:R-:W-:Y:S05]  /*8130*/  @!P0 NANOSLEEP.SYNCS 0x989680 ;  /* 0x009896800000895d */ /* 0x010fea0003900000 */
[----:B------:R-:W4:Y:S02]  /*8140*/  @!P0 SYNCS.PHASECHK.TRANS64 P0, [R2+URZ+0x40], R107 ;  /* 0x0000406b020085a7 */ /* 0x000f2400080010ff */
[----:B----4-:R-:W-:Y:S05]  /*8150*/  @!P0 BRA `(.L_x_103) ;  /* 0xfffffffc00f08947 */ /* 0x010fea000383ffff */
[----:B------:R-:W-:Y:S05]  /*8160*/  BRA `(.L_x_102) ;  /* 0xffffffe400c47947 */ /* 0x000fea000383ffff */
        .weak           $__internal_0_$__cuda_sm10x_tcgen05_guardrail_trap_col_being_dealloced_not_returned_by_alloc
        .type           $__internal_0_$__cuda_sm10x_tcgen05_guardrail_trap_col_being_dealloced_not_returned_by_alloc,@function
        .size           $__internal_0_$__cuda_sm10x_tcgen05_guardrail_trap_col_being_dealloced_not_returned_by_alloc,($__internal_1_$__cuda_sm10x_tcgen05_guardrail_trap_phase_invalid_during_alloc - $__internal_0_$__cuda_sm10x_tcgen05_guardrail_trap_col_being_dealloced_not_returned_by_alloc)
$__internal_0_$__cuda_sm10x_tcgen05_guardrail_trap_col_being_dealloced_not_returned_by_alloc:
[----:B------:R-:W-:Y:S05]  /*8170*/  BPT.TRAP 0x1 ;  /* 0x000000040000795c */ /* 0x000fea0000300000 */
[----:B------:R-:W-:-:S04]  /*8180*/  HFMA2 R3, -RZ, RZ, 0, 0 ;  /* 0x00000000ff037431 */ /* 0x000fc800000001ff */
[----:B------:R-:W-:Y:S05]  /*8190*/  RET.REL.NODEC R2 `(_ZN7cutlass13device_kernelINS_4gemm6kernel13GemmUniversalIN4cute5tupleIJiiiiEEENS1_10collective13CollectiveMmaINS1_35MainloopSm100TmaUmmaWarpSpecializedILi4ELi2ELi4ENS5_IJNS4_1CILi1EEESB_SB_EEEEENS5_IJNSA_ILi128EEENSA_ILi64EEESE_EEENS_10bfloat16_tENS5_IJlSB_lEEESH_SI_NS4_8TiledMMAINS4_8MMA_AtomIJNS4_20SM100_MMA_F16BF16_SSISH_SH_fLi128ELi64ELNS4_4UMMA5MajorE0ELSN_0ELNSM_7ScaleInE0ELSO_0EEEEEENS4_6LayoutISC_NS5_IJNSA_ILi0EEESS_SS_EEEEENS5_IJNS4_10UnderscoreESV_SV_EEEEENS4_13SM90_TMA_LOADENS4_14ComposedLayoutINS4_7SwizzleILi3ELi4ELi3EEENS4_18smem_ptr_flag_bitsILi16EEENSR_INS5_IJNSA_ILi8EEESF_EEENS5_IJSF_SB_EEEEEEEvNS4_8identityESY_S18_vS19_EENS_8epilogue10collective18CollectiveEpilogueINS1B_23Sm100TmaWarpSpecializedILi3ELi2ELi32ELb1ELb0EEEJSG_NS5_IJNSR_ISE_SB_EENSR_INSA_ILi32EEESB_EEEEESH_SI_SH_SI_NS1B_6fusion15FusionCallbacksIS1F_NS1K_17LinearCombinationISH_fSH_fLNS_15FloatRoundStyleE2EEESG_S1J_JEEENS4_5SM1004TMEM4LOAD26SM100_TMEM_LOAD_32dp32b32xESY_NSZ_INS10_ILi2ELi4ELi3EEES13_NSR_INS5_IJS14_S1H_EEENS5_IJS1H_SB_EEEEEEENS4_39AutoVectorizingCopyWithAssumedAlignmentILi128EEENS4_14SM90_TMA_STOREES1Y_S20_S20_EEEvvEEEEvNT_6ParamsE) ;  /* 0xffffff7c02987950 */ /* 0x000fea0003c3ffff */
        .weak           $__internal_1_$__cuda_sm10x_tcgen05_guardrail_trap_phase_invalid_during_alloc
        .type           $__internal_1_$__cuda_sm10x_tcgen05_guardrail_trap_phase_invalid_during_alloc,@function
        .size           $__internal_1_$__cuda_sm10x_tcgen05_guardrail_trap_phase_invalid_during_alloc,($__internal_2_$__cuda_sm10x_tcgen05_guardrail_trap_unallocated_columns_being_dealloced - $__internal_1_$__cuda_sm10x_tcgen05_guardrail_trap_phase_invalid_during_alloc)
$__internal_1_$__cuda_sm10x_tcgen05_guardrail_trap_phase_invalid_during_alloc:
[----:B------:R-:W-:Y:S05]  /*81a0*/  BPT.TRAP 0x1 ;  /* 0x000000040000795c */ /* 0x000fea0000300000 */
[----:B------:R-:W-:-:S04]  /*81b0*/  MOV R3, 0x0 ;  /* 0x0000000000037802 */ /* 0x000fc80000000f00 */
[----:B------:R-:W-:Y:S05]  /*81c0*/  RET.REL.NODEC R2 `(_ZN7cutlass13device_kernelINS_4gemm6kernel13GemmUniversalIN4cute5tupleIJiiiiEEENS1_10collective13CollectiveMmaINS1_35MainloopSm100TmaUmmaWarpSpecializedILi4ELi2ELi4ENS5_IJNS4_1CILi1EEESB_SB_EEEEENS5_IJNSA_ILi128EEENSA_ILi64EEESE_EEENS_10bfloat16_tENS5_IJlSB_lEEESH_SI_NS4_8TiledMMAINS4_8MMA_AtomIJNS4_20SM100_MMA_F16BF16_SSISH_SH_fLi128ELi64ELNS4_4UMMA5MajorE0ELSN_0ELNSM_7ScaleInE0ELSO_0EEEEEENS4_6LayoutISC_NS5_IJNSA_ILi0EEESS_SS_EEEEENS5_IJNS4_10UnderscoreESV_SV_EEEEENS4_13SM90_TMA_LOADENS4_14ComposedLayoutINS4_7SwizzleILi3ELi4ELi3EEENS4_18smem_ptr_flag_bitsILi16EEENSR_INS5_IJNSA_ILi8EEESF_EEENS5_IJSF_SB_EEEEEEEvNS4_8identityESY_S18_vS19_EENS_8epilogue10collective18CollectiveEpilogueINS1B_23Sm100TmaWarpSpecializedILi3ELi2ELi32ELb1ELb0EEEJSG_NS5_IJNSR_ISE_SB_EENSR_INSA_ILi32EEESB_EEEEESH_SI_SH_SI_NS1B_6fusion15FusionCallbacksIS1F_NS1K_17LinearCombinationISH_fSH_fLNS_15FloatRoundStyleE2EEESG_S1J_JEEENS4_5SM1004TMEM4LOAD26SM100_TMEM_LOAD_32dp32b32xESY_NSZ_INS10_ILi2ELi4ELi3EEES13_NSR_INS5_IJS14_S1H_EEENS5_IJS1H_SB_EEEEEEENS4_39AutoVectorizingCopyWithAssumedAlignmentILi128EEENS4_14SM90_TMA_STOREES1Y_S20_S20_EEEvvEEEEvNT_6ParamsE) ;  /* 0xffffff7c028c7950 */ /* 0x000fea0003c3ffff */
        .weak           $__internal_2_$__cuda_sm10x_tcgen05_guardrail_trap_unallocated_columns_being_dealloced
        .type           $__internal_2_$__cuda_sm10x_tcgen05_guardrail_trap_unallocated_columns_being_dealloced,@function
        .size           $__internal_2_$__cuda_sm10x_tcgen05_guardrail_trap_unallocated_columns_being_dealloced,(.L_x_154 - $__internal_2_$__cuda_sm10x_tcgen05_guardrail_trap_unallocated_columns_being_dealloced)
$__internal_2_$__cuda_sm10x_tcgen05_guardrail_trap_unallocated_columns_being_dealloced:
[----:B------:R-:W-:Y:S05]  /*81d0*/  BPT.TRAP 0x1 ;  /* 0x000000040000795c */ /* 0x000fea0000300000 */
[----:B------:R-:W-:-:S04]  /*81e0*/  HFMA2 R3, -RZ, RZ, 0, 0 ;  /* 0x00000000ff037431 */ /* 0x000fc800000001ff */
[----:B------:R-:W-:Y:S05]  /*81f0*/  RET.REL.NODEC R2 `(_ZN7cutlass13device_kernelINS_4gemm6kernel13GemmUniversalIN4cute5tupleIJiiiiEEENS1_10collective13CollectiveMmaINS1_35MainloopSm100TmaUmmaWarpSpecializedILi4ELi2ELi4ENS5_IJNS4_1CILi1EEESB_SB_EEEEENS5_IJNSA_ILi128EEENSA_ILi64EEESE_EEENS_10bfloat16_tENS5_IJlSB_lEEESH_SI_NS4_8TiledMMAINS4_8MMA_AtomIJNS4_20SM100_MMA_F16BF16_SSISH_SH_fLi128ELi64ELNS4_4UMMA5MajorE0ELSN_0ELNSM_7ScaleInE0ELSO_0EEEEEENS4_6LayoutISC_NS5_IJNSA_ILi0EEESS_SS_EEEEENS5_IJNS4_10UnderscoreESV_SV_EEEEENS4_13SM90_TMA_LOADENS4_14ComposedLayoutINS4_7SwizzleILi3ELi4ELi3EEENS4_18smem_ptr_flag_bitsILi16EEENSR_INS5_IJNSA_ILi8EEESF_EEENS5_IJSF_SB_EEEEEEEvNS4_8identityESY_S18_vS19_EENS_8epilogue10collective18CollectiveEpilogueINS1B_23Sm100TmaWarpSpecializedILi3ELi2ELi32ELb1ELb0EEEJSG_NS5_IJNSR_ISE_SB_EENSR_INSA_ILi32EEESB_EEEEESH_SI_SH_SI_NS1B_6fusion15FusionCallbacksIS1F_NS1K_17LinearCombinationISH_fSH_fLNS_15FloatRoundStyleE2EEESG_S1J_JEEENS4_5SM1004TMEM4LOAD26SM100_TMEM_LOAD_32dp32b32xESY_NSZ_INS10_ILi2ELi4ELi3EEES13_NSR_INS5_IJS14_S1H_EEENS5_IJS1H_SB_EEEEEEENS4_39AutoVectorizingCopyWithAssumedAlignmentILi128EEENS4_14SM90_TMA_STOREES1Y_S20_S20_EEEvvEEEEvNT_6ParamsE) ;  /* 0xffffff7c02807950 */ /* 0x000fea0003c3ffff */
.L_x_153:
[----:B------:R-:W-:-:S00]  /*8200*/  BRA `(.L_x_153) ;  /* 0xfffffffc00fc7947 */ /* 0x000fc0000383ffff */
[----:B------:R-:W-:-:S00]  /*8210*/  NOP ;  /* 0x0000000000007918 */ /* 0x000fc00000000000 */
        /* <DEDUP_REMOVED lines=14> */
.L_x_154:


//--------------------- .nv.global.init           --------------------------
	.section	.nv.global.init,"aw",@progbits
.nv.global.init:
	.type		$str$27,@object
	.size		$str$27,($str$28 - $str$27)
$str$27:
        /*0000*/ 	.byte	0x28, 0x61, 0x64, 0x64, 0x72, 0x65, 0x73, 0x73, 0x20, 0x26, 0x20, 0x6d, 0x61, 0x73, 0x6b, 0x29
        /*0010*/ 	.byte	0x20, 0x3d, 0x3d, 0x20, 0x30, 0x00
	.type		$str$28,@object
	.size		$str$28,($str$26 - $str$28)
$str$28:
        /*0016*/ 	.byte	0x2f, 0x74, 0x6d, 0x70, 0x2f, 0x63, 0x75, 0x74, 0x6c, 0x61, 0x73, 0x73, 0x5f, 0x73, 0x77, 0x65
        /*0026*/ 	.byte	0x65, 0x70, 0x5f, 0x73, 0x72, 0x63, 0x2f, 0x69, 0x6e, 0x63, 0x6c, 0x75, 0x64, 0x65, 0x2f, 0x63
        /*0036*/ 	.byte	0x75, 0x74, 0x65, 0x2f, 0x70, 0x6f, 0x69, 0x6e, 0x74, 0x65, 0x72, 0x5f, 0x66, 0x6c, 0x61, 0x67
        /*0046*/ 	.byte	0x67, 0x65, 0x64, 0x2e, 0x68, 0x70, 0x70, 0x00
	.type		$str$26,@object
	.size		$str$26,($str$25 - $str$26)
$str$26:
        /*004e*/ 	.byte	0x2f, 0x74, 0x6d, 0x70, 0x2f, 0x63, 0x75, 0x74, 0x6c, 0x61, 0x73, 0x73, 0x5f, 0x73, 0x77, 0x65
        /*005e*/ 	.byte	0x65, 0x70, 0x5f, 0x73, 0x72, 0x63, 0x2f, 0x69, 0x6e, 0x63, 0x6c, 0x75, 0x64, 0x65, 0x2f, 0x63
        /*006e*/ 	.byte	0x75, 0x74, 0x65, 0x2f, 0x61, 0x74, 0x6f, 0x6d, 0x2f, 0x63, 0x6f, 0x70, 0x79, 0x5f, 0x74, 0x72
        /*007e*/ 	.byte	0x61, 0x69, 0x74, 0x73, 0x5f, 0x73, 0x6d, 0x31, 0x30, 0x30, 0x2e, 0x68, 0x70, 0x70, 0x00
	.type		$str$25,@object
	.size		$str$25,(__unnamed_1 - $str$25)
$str$25:
        /*008d*/ 	.byte	0x28, 0x28, 0x75, 0x69, 0x6e, 0x74, 0x33, 0x32, 0x5f, 0x74, 0x28, 0x74, 0x68, 0x72, 0x65, 0x61
        /*009d*/ 	.byte	0x64, 0x49, 0x64, 0x78, 0x2e, 0x78, 0x29, 0x20, 0x2f, 0x20, 0x33, 0x32, 0x29, 0x20, 0x25, 0x20
        /*00ad*/ 	.byte	0x34, 0x29, 0x20, 0x3d, 0x3d, 0x20, 0x28, 0x28, 0x28, 0x74, 0x6d, 0x65, 0x6d, 0x5f, 0x61, 0x64
        /*00bd*/ 	.byte	0x64, 0x72, 0x20, 0x3e, 0x3e, 0x20, 0x31, 0x36, 0x29, 0x20, 0x2f, 0x20, 0x33, 0x32, 0x29, 0x20
        /*00cd*/ 	.byte	0x25, 0x20, 0x34, 0x29, 0x00
	.type		__unnamed_1,@object
	.size		__unnamed_1,(__unnamed_2 - __unnamed_1)
__unnamed_1:
        /*00d2*/ 	.byte	0x61, 0x75, 0x74, 0x6f, 0x20, 0x63, 0x75, 0x74, 0x65, 0x3a, 0x3a, 0x61, 0x73, 0x5f, 0x70, 0x6f
        /* <DEDUP_REMOVED lines=24> */
        /*0262*/ 	.byte	0x34, 0x30, 0x39, 0x36, 0x3e, 0x3e, 0x3e, 0x3e, 0x5d, 0x00
	.type		__unnamed_2,@object
	.size		__unnamed_2,(.L_2 - __unnamed_2)
__unnamed_2:
        /* <DEDUP_REMOVED lines=42> */
        /*050c*/ 	.byte	0x3e, 0x3e, 0x5d, 0x00
.L_2:


//--------------------- .nv.shared._ZN7cutlass13device_kernelINS_4gemm6kernel13GemmUniversalIN4cute5tupleIJiiiiEEENS1_10collective13CollectiveMmaINS1_35MainloopSm100TmaUmmaWarpSpecializedILi4ELi2ELi4ENS5_IJNS4_1CILi1EEESB_SB_EEEEENS5_IJNSA_ILi128EEENSA_ILi64EEESE_EEENS_10bfloat16_tENS5_IJlSB_lEEESH_SI_NS4_8TiledMMAINS4_8MMA_AtomIJNS4_20SM100_MMA_F16BF16_SSISH_SH_fLi128ELi64ELNS4_4UMMA5MajorE0ELSN_0ELNSM_7ScaleInE0ELSO_0EEEEEENS4_6LayoutISC_NS5_IJNSA_ILi0EEESS_SS_EEEEENS5_IJNS4_10UnderscoreESV_SV_EEEEENS4_13SM90_TMA_LOADENS4_14ComposedLayoutINS4_7SwizzleILi3ELi4ELi3EEENS4_18smem_ptr_flag_bitsILi16EEENSR_INS5_IJNSA_ILi8EEESF_EEENS5_IJSF_SB_EEEEEEEvNS4_8identityESY_S18_vS19_EENS_8epilogue10collective18CollectiveEpilogueINS1B_23Sm100TmaWarpSpecializedILi3ELi2ELi32ELb1ELb0EEEJSG_NS5_IJNSR_ISE_SB_EENSR_INSA_ILi32EEESB_EEEEESH_SI_SH_SI_NS1B_6fusion15FusionCallbacksIS1F_NS1K_17LinearCombinationISH_fSH_fLNS_15FloatRoundStyleE2EEESG_S1J_JEEENS4_5SM1004TMEM4LOAD26SM100_TMEM_LOAD_32dp32b32xESY_NSZ_INS10_ILi2ELi4ELi3EEES13_NSR_INS5_IJS14_S1H_EEENS5_IJS1H_SB_EEEEEEENS4_39AutoVectorizingCopyWithAssumedAlignmentILi128EEENS4_14SM90_TMA_STOREES1Y_S20_S20_EEEvvEEEEvNT_6ParamsE --------------------------
	.section	.nv.shared._ZN7cutlass13device_kernelINS_4gemm6kernel13GemmUniversalIN4cute5tupleIJiiiiEEENS1_10collective13CollectiveMmaINS1_35MainloopSm100TmaUmmaWarpSpecializedILi4ELi2ELi4ENS5_IJNS4_1CILi1EEESB_SB_EEEEENS5_IJNSA_ILi128EEENSA_ILi64EEESE_EEENS_10bfloat16_tENS5_IJlSB_lEEESH_SI_NS4_8TiledMMAINS4_8MMA_AtomIJNS4_20SM100_MMA_F16BF16_SSISH_SH_fLi128ELi64ELNS4_4UMMA5MajorE0ELSN_0ELNSM_7ScaleInE0ELSO_0EEEEEENS4_6LayoutISC_NS5_IJNSA_ILi0EEESS_SS_EEEEENS5_IJNS4_10UnderscoreESV_SV_EEEEENS4_13SM90_TMA_LOADENS4_14ComposedLayoutINS4_7SwizzleILi3ELi4ELi3EEENS4_18smem_ptr_flag_bitsILi16EEENSR_INS5_IJNSA_ILi8EEESF_EEENS5_IJSF_SB_EEEEEEEvNS4_8identityESY_S18_vS19_EENS_8epilogue10collective18CollectiveEpilogueINS1B_23Sm100TmaWarpSpecializedILi3ELi2ELi32ELb1ELb0EEEJSG_NS5_IJNSR_ISE_SB_EENSR_INSA_ILi32EEESB_EEEEESH_SI_SH_SI_NS1B_6fusion15FusionCallbacksIS1F_NS1K_17LinearCombinationISH_fSH_fLNS_15FloatRoundStyleE2EEESG_S1J_JEEENS4_5SM1004TMEM4LOAD26SM100_TMEM_LOAD_32dp32b32xESY_NSZ_INS10_ILi2ELi4ELi3EEES13_NSR_INS5_IJS14_S1H_EEENS5_IJS1H_SB_EEEEEEENS4_39AutoVectorizingCopyWithAssumedAlignmentILi128EEENS4_14SM90_TMA_STOREES1Y_S20_S20_EEEvvEEEEvNT_6ParamsE,"aw",@nobits
	.sectionflags	@""
	.align	16
	.zero		1024


//--------------------- .nv.shared.reserved.0     --------------------------
	.section	.nv.shared.reserved.0,"aw",@nobits
	.weak		__nv_reservedSMEM_offset_0_alias
	.size		__nv_reservedSMEM_offset_0_alias, 0, 64
	.other		__nv_reservedSMEM_offset_0_alias,@"STO_CUDA_RESERVED_SHARED STV_DEFAULT"
__nv_reservedSMEM_offset_0_alias:
	.zero		0
.nv.shared.reserved.0:
	.zero		64
	.weak		__nv_reservedSMEM_tcgen05_partition
	.type		__nv_reservedSMEM_tcgen05_partition,@object
	.size		__nv_reservedSMEM_tcgen05_partition,(.L_0 - __nv_reservedSMEM_tcgen05_partition)
__nv_reservedSMEM_tcgen05_partition:
	.zero		32
.L_0:


//--------------------- .nv.global                --------------------------
	.section	.nv.global,"aw",@nobits
.nv.global:
	.type		_ZN39_INTERNAL_1ef3c163_4_k_cu_f8d8055d_67704cute1_E,@object
	.size		_ZN39_INTERNAL_1ef3c163_4_k_cu_f8d8055d_67704cute1_E,(_ZN39_INTERNAL_1ef3c163_4_k_cu_f8d8055d_67704cuda3std3__45__cpo6cbeginE - _ZN39_INTERNAL_1ef3c163_4_k_cu_f8d8055d_67704cute1_E)
_ZN39_INTERNAL_1ef3c163_4_k_cu_f8d8055d_67704cute1_E:
	.zero		1
	.type		_ZN39_INTERNAL_1ef3c163_4_k_cu_f8d8055d_67704cuda3std3__45__cpo6cbeginE,@object
	.size		_ZN39_INTERNAL_1ef3c163_4_k_cu_f8d8055d_67704cuda3std3__45__cpo6cbeginE,(_ZN39_INTERNAL_1ef3c163_4_k_cu_f8d8055d_67704cuda3std3__48in_placeE - _ZN39_INTERNAL_1ef3c163_4_k_cu_f8d8055d_67704cuda3std3__45__cpo6cbeginE)
_ZN39_INTERNAL_1ef3c163_4_k_cu_f8d8055d_67704cuda3std3__45__cpo6cbeginE:
	.zero		1
	.type		_ZN39_INTERNAL_1ef3c163_4_k_cu_f8d8055d_67704cuda3std3__48in_placeE,@object
	.size		_ZN39_INTERNAL_1ef3c163_4_k_cu_f8d8055d_67704cuda3std3__48in_placeE,(_ZN39_INTERNAL_1ef3c163_4_k_cu_f8d8055d_67704cuda3std6ranges3__45__cpo9iter_moveE - _ZN39_INTERNAL_1ef3c163_4_k_cu_f8d8055d_67704cuda3std3__48in_placeE)
_ZN39_INTERNAL_1ef3c163_4_k_cu_f8d8055d_67704cuda3std3__48in_placeE:
	.zero		1
	.type		_ZN39_INTERNAL_1ef3c163_4_k_cu_f8d8055d_67704cuda3std6ranges3__45__cpo9iter_moveE,@object
	.size		_ZN39_INTERNAL_1ef3c163_4_k_cu_f8d8055d_67704cuda3std6ranges3__45__cpo9iter_moveE,(_ZN39_INTERNAL_1ef3c163_4_k_cu_f8d8055d_67704cuda3std3__45__cpo5beginE - _ZN39_INTERNAL_1ef3c163_4_k_cu_f8d8055d_67704cuda3std6ranges3__45__cpo9iter_moveE)
_ZN39_INTERNAL_1ef3c163_4_k_cu_f8d8055d_67704cuda3std6ranges3__45__cpo9iter_moveE:
	.zero		1
	.type		_ZN39_INTERNAL_1ef3c163_4_k_cu_f8d8055d_67704cuda3std3__45__cpo5beginE,@object
	.size		_ZN39_INTERNAL_1ef3c163_4_k_cu_f8d8055d_67704cuda3std3__45__cpo5beginE,(_ZN39_INTERNAL_1ef3c163_4_k_cu_f8d8055d_67704cuda3std3__441_GLOBAL__N__1ef3c163_4_k_cu_f8d8055d_67706ignoreE - _ZN39_INTERNAL_1ef3c163_4_k_cu_f8d8055d_67704cuda3std3__45__cpo5beginE)
_ZN39_INTERNAL_1ef3c163_4_k_cu_f8d8055d_67704cuda3std3__45__cpo5beginE:
	.zero		1
	.type		_ZN39_INTERNAL_1ef3c163_4_k_cu_f8d8055d_67704cuda3std3__441_GLOBAL__N__1ef3c163_4_k_cu_f8d8055d_67706ignoreE,@object
	.size		_ZN39_INTERNAL_1ef3c163_4_k_cu_f8d8055d_67704cuda3std3__441_GLOBAL__N__1ef3c163_4_k_cu_f8d8055d_67706ignoreE,(_ZN39_INTERNAL_1ef3c163_4_k_cu_f8d8055d_67704cute7productE - _ZN39_INTERNAL_1ef3c163_4_k_cu_f8d8055d_67704cuda3std3__441_GLOBAL__N__1ef3c163_4_k_cu_f8d8055d_67706ignoreE)
_ZN39_INTERNAL_1ef3c163_4_k_cu_f8d8055d_67704cuda3std3__441_GLOBAL__N__1ef3c163_4_k_cu_f8d8055d_67706ignoreE:
	.zero		1
	.type		_ZN39_INTERNAL_1ef3c163_4_k_cu_f8d8055d_67704cute7productE,@object
	.size		_ZN39_INTERNAL_1ef3c163_4_k_cu_f8d8055d_67704cute7productE,(_ZN39_INTERNAL_1ef3c163_4_k_cu_f8d8055d_67704cuda3std3__45__cpo3endE - _ZN39_INTERNAL_1ef3c163_4_k_cu_f8d8055d_67704cute7productE)
_ZN39_INTERNAL_1ef3c163_4_k_cu_f8d8055d_67704cute7productE:
	.zero		1
	.type		_ZN39_INTERNAL_1ef3c163_4_k_cu_f8d8055d_67704cuda3std3__45__cpo3endE,@object
	.size		_ZN39_INTERNAL_1ef3c163_4_k_cu_f8d8055d_67704cuda3std3__45__cpo3endE,(_ZN39_INTERNAL_1ef3c163_4_k_cu_f8d8055d_67704cuda3std3__419piecewise_constructE - _ZN39_INTERNAL_1ef3c163_4_k_cu_f8d8055d_67704cuda3std3__45__cpo3endE)
_ZN39_INTERNAL_1ef3c163_4_k_cu_f8d8055d_67704cuda3std3__45__cpo3endE:
	.zero		1
	.type		_ZN39_INTERNAL_1ef3c163_4_k_cu_f8d8055d_67704cuda3std3__419piecewise_constructE,@object
	.size		_ZN39_INTERNAL_1ef3c163_4_k_cu_f8d8055d_67704cuda3std3__419piecewise_constructE,(_ZN39_INTERNAL_1ef3c163_4_k_cu_f8d8055d_67704cuda3std3__45__cpo4cendE - _ZN39_INTERNAL_1ef3c163_4_k_cu_f8d8055d_67704cuda3std3__419piecewise_constructE)
_ZN39_INTERNAL_1ef3c163_4_k_cu_f8d8055d_67704cuda3std3__419piecewise_constructE:
	.zero		1
	.type		_ZN39_INTERNAL_1ef3c163_4_k_cu_f8d8055d_67704cuda3std3__45__cpo4cendE,@object
	.size		_ZN39_INTERNAL_1ef3c163_4_k_cu_f8d8055d_67704cuda3std3__45__cpo4cendE,(_ZN39_INTERNAL_1ef3c163_4_k_cu_f8d8055d_67704cuda3std6ranges3__45__cpo4swapE - _ZN39_INTERNAL_1ef3c163_4_k_cu_f8d8055d_67704cuda3std3__45__cpo4cendE)
_ZN39_INTERNAL_1ef3c163_4_k_cu_f8d8055d_67704cuda3std3__45__cpo4cendE:
	.zero		1
	.type		_ZN39_INTERNAL_1ef3c163_4_k_cu_f8d8055d_67704cuda3std6ranges3__45__cpo4swapE,@object
	.size		_ZN39_INTERNAL_1ef3c163_4_k_cu_f8d8055d_67704cuda3std6ranges3__45__cpo4swapE,(.L_10 - _ZN39_INTERNAL_1ef3c163_4_k_cu_f8d8055d_67704cuda3std6ranges3__45__cpo4swapE)
_ZN39_INTERNAL_1ef3c163_4_k_cu_f8d8055d_67704cuda3std6ranges3__45__cpo4swapE:
	.zero		1
.L_10:


//--------------------- .nv.constant0._ZN7cutlass13device_kernelINS_4gemm6kernel13GemmUniversalIN4cute5tupleIJiiiiEEENS1_10collective13CollectiveMmaINS1_35MainloopSm100TmaUmmaWarpSpecializedILi4ELi2ELi4ENS5_IJNS4_1CILi1EEESB_SB_EEEEENS5_IJNSA_ILi128EEENSA_ILi64EEESE_EEENS_10bfloat16_tENS5_IJlSB_lEEESH_SI_NS4_8TiledMMAINS4_8MMA_AtomIJNS4_20SM100_MMA_F16BF16_SSISH_SH_fLi128ELi64ELNS4_4UMMA5MajorE0ELSN_0ELNSM_7ScaleInE0ELSO_0EEEEEENS4_6LayoutISC_NS5_IJNSA_ILi0EEESS_SS_EEEEENS5_IJNS4_10UnderscoreESV_SV_EEEEENS4_13SM90_TMA_LOADENS4_14ComposedLayoutINS4_7SwizzleILi3ELi4ELi3EEENS4_18smem_ptr_flag_bitsILi16EEENSR_INS5_IJNSA_ILi8EEESF_EEENS5_IJSF_SB_EEEEEEEvNS4_8identityESY_S18_vS19_EENS_8epilogue10collective18CollectiveEpilogueINS1B_23Sm100TmaWarpSpecializedILi3ELi2ELi32ELb1ELb0EEEJSG_NS5_IJNSR_ISE_SB_EENSR_INSA_ILi32EEESB_EEEEESH_SI_SH_SI_NS1B_6fusion15FusionCallbacksIS1F_NS1K_17LinearCombinationISH_fSH_fLNS_15FloatRoundStyleE2EEESG_S1J_JEEENS4_5SM1004TMEM4LOAD26SM100_TMEM_LOAD_32dp32b32xESY_NSZ_INS10_ILi2ELi4ELi3EEES13_NSR_INS5_IJS14_S1H_EEENS5_IJS1H_SB_EEEEEEENS4_39AutoVectorizingCopyWithAssumedAlignmentILi128EEENS4_14SM90_TMA_STOREES1Y_S20_S20_EEEvvEEEEvNT_6ParamsE --------------------------
	.section	.nv.constant0._ZN7cutlass13device_kernelINS_4gemm6kernel13GemmUniversalIN4cute5tupleIJiiiiEEENS1_10collective13CollectiveMmaINS1_35MainloopSm100TmaUmmaWarpSpecializedILi4ELi2ELi4ENS5_IJNS4_1CILi1EEESB_SB_EEEEENS5_IJNSA_ILi128EEENSA_ILi64EEESE_EEENS_10bfloat16_tENS5_IJlSB_lEEESH_SI_NS4_8TiledMMAINS4_8MMA_AtomIJNS4_20SM100_MMA_F16BF16_SSISH_SH_fLi128ELi64ELNS4_4UMMA5MajorE0ELSN_0ELNSM_7ScaleInE0ELSO_0EEEEEENS4_6LayoutISC_NS5_IJNSA_ILi0EEESS_SS_EEEEENS5_IJNS4_10UnderscoreESV_SV_EEEEENS4_13SM90_TMA_LOADENS4_14ComposedLayoutINS4_7SwizzleILi3ELi4ELi3EEENS4_18smem_ptr_flag_bitsILi16EEENSR_INS5_IJNSA_ILi8EEESF_EEENS5_IJSF_SB_EEEEEEEvNS4_8identityESY_S18_vS19_EENS_8epilogue10collective18CollectiveEpilogueINS1B_23Sm100TmaWarpSpecializedILi3ELi2ELi32ELb1ELb0EEEJSG_NS5_IJNSR_ISE_SB_EENSR_INSA_ILi32EEESB_EEEEESH_SI_SH_SI_NS1B_6fusion15FusionCallbacksIS1F_NS1K_17LinearCombinationISH_fSH_fLNS_15FloatRoundStyleE2EEESG_S1J_JEEENS4_5SM1004TMEM4LOAD26SM100_TMEM_LOAD_32dp32b32xESY_NSZ_INS10_ILi2ELi4ELi3EEES13_NSR_INS5_IJS14_S1H_EEENS5_IJS1H_SB_EEEEEEENS4_39AutoVectorizingCopyWithAssumedAlignmentILi128EEENS4_14SM90_TMA_STOREES1Y_S20_S20_EEEvvEEEEvNT_6ParamsE,"a",@progbits
	.sectionflags	@""
	.align	4
.nv.constant0._ZN7cutlass13device_kernelINS_4gemm6kernel13GemmUniversalIN4cute5tupleIJiiiiEEENS1_10collective13CollectiveMmaINS1_35MainloopSm100TmaUmmaWarpSpecializedILi4ELi2ELi4ENS5_IJNS4_1CILi1EEESB_SB_EEEEENS5_IJNSA_ILi128EEENSA_ILi64EEESE_EEENS_10bfloat16_tENS5_IJlSB_lEEESH_SI_NS4_8TiledMMAINS4_8MMA_AtomIJNS4_20SM100_MMA_F16BF16_SSISH_SH_fLi128ELi64ELNS4_4UMMA5MajorE0ELSN_0ELNSM_7ScaleInE0ELSO_0EEEEEENS4_6LayoutISC_NS5_IJNSA_ILi0EEESS_SS_EEEEENS5_IJNS4_10UnderscoreESV_SV_EEEEENS4_13SM90_TMA_LOADENS4_14ComposedLayoutINS4_7SwizzleILi3ELi4ELi3EEENS4_18smem_ptr_flag_bitsILi16EEENSR_INS5_IJNSA_ILi8EEESF_EEENS5_IJSF_SB_EEEEEEEvNS4_8identityESY_S18_vS19_EENS_8epilogue10collective18CollectiveEpilogueINS1B_23Sm100TmaWarpSpecializedILi3ELi2ELi32ELb1ELb0EEEJSG_NS5_IJNSR_ISE_SB_EENSR_INSA_ILi32EEESB_EEEEESH_SI_SH_SI_NS1B_6fusion15FusionCallbacksIS1F_NS1K_17LinearCombinationISH_fSH_fLNS_15FloatRoundStyleE2EEESG_S1J_JEEENS4_5SM1004TMEM4LOAD26SM100_TMEM_LOAD_32dp32b32xESY_NSZ_INS10_ILi2ELi4ELi3EEES13_NSR_INS5_IJS14_S1H_EEENS5_IJS1H_SB_EEEEEEENS4_39AutoVectorizingCopyWithAssumedAlignmentILi128EEENS4_14SM90_TMA_STOREES1Y_S20_S20_EEEvvEEEEvNT_6ParamsE:
	.zero		2944


//--------------------- SYMBOLS --------------------------

	.type		.nv.reservedSmem.offset0,@object
	.size		.nv.reservedSmem.offset0,0x4
	.type		.nv.reservedSmem.cap,@object
	.size		.nv.reservedSmem.cap,0x4
	.type		__assertfail,@function
